// auto-generated by cutlass_sweep.gemm — config: {"arch": "sm_90", "cluster_m": 2, "cluster_n": 2, "dtype": "e5m2", "stages": 0, "tile_k": 128, "tile_m": 256, "tile_n": 128}
#include "cutlass/cutlass.h"
#include "cutlass/gemm/collective/collective_builder.hpp"
#include "cutlass/gemm/device/gemm_universal_adapter.h"
#include "cutlass/gemm/kernel/gemm_universal.hpp"
#include "cutlass/epilogue/collective/collective_builder.hpp"

using ElemA = cutlass::float_e5m2_t;
using ElemB = cutlass::float_e5m2_t;
using ElemCD = cutlass::float_e5m2_t;
using Acc  = float;
using TileShape    = cute::Shape<cute::_256, cute::_128, cute::_128>;
using ClusterShape = cute::Shape<cute::_2, cute::_2, cute::_1>;

using CollectiveEpilogue = typename cutlass::epilogue::collective::CollectiveBuilder<
    cutlass::arch::Sm90, cutlass::arch::OpClassTensorOp,
    TileShape, ClusterShape,
    cutlass::epilogue::collective::EpilogueTileAuto,
    Acc, Acc,
    ElemCD, cutlass::layout::RowMajor, 128 / cutlass::sizeof_bits<ElemCD>::value,
    ElemCD, cutlass::layout::RowMajor, 128 / cutlass::sizeof_bits<ElemCD>::value,
    cutlass::epilogue::collective::EpilogueScheduleAuto
  >::CollectiveOp;

using CollectiveMainloop = typename cutlass::gemm::collective::CollectiveBuilder<
    cutlass::arch::Sm90, cutlass::arch::OpClassTensorOp,
    ElemA, cutlass::layout::RowMajor, 128 / cutlass::sizeof_bits<ElemA>::value,
    ElemB, cutlass::layout::ColumnMajor, 128 / cutlass::sizeof_bits<ElemB>::value,
    Acc,
    TileShape, ClusterShape,
    cutlass::gemm::collective::StageCountAutoCarveout<static_cast<int>(sizeof(typename CollectiveEpilogue::SharedStorage))>,
    cutlass::gemm::collective::KernelScheduleAuto
  >::CollectiveOp;

using GemmKernel = cutlass::gemm::kernel::GemmUniversal<
    cute::Shape<int,int,int,int>,
    CollectiveMainloop,
    CollectiveEpilogue
>;
using Gemm = cutlass::gemm::device::GemmUniversalAdapter<GemmKernel>;

// Force the device kernel symbol into the cubin without needing a host main.
auto* _anchor = &cutlass::device_kernel<GemmKernel>;


// ===== COMPILED SASS (sm_90a) =====

	.target	sm_90a

	.elftype	@"ET_EXEC"


//--------------------- .note.nv.tkinfo           --------------------------
	.section	.note.nv.tkinfo,"",@"SHT_NOTE"
	.sectionflags	@"SHF_NOTE_NV_TKINFO"
	.tkinfo
        /*0018*/ 	.word	0x00000002
        /*0030*/ 	.string	""
        /*0030*/ 	.string	"ptxas"
        /*0030*/ 	.string	"Cuda compilation tools, release 13.0, V13.0.88"
        /*0030*/ 	.string	"Build cuda_13.0.r13.0/compiler.36424714_0"
        /*0030*/ 	.string	"-arch sm_90a -m 64 "



//--------------------- .note.nv.cuinfo           --------------------------
	.section	.note.nv.cuinfo,"",@"SHT_NOTE"
	.sectionflags	@"SHF_NOTE_NV_CUINFO"
        /*0018*/ 	.short	0x0002
        /*001a*/ 	.short	0x005a
        /*001c*/ 	.short	0x0082
	.zero		2


//--------------------- .nv.info                  --------------------------
	.section	.nv.info,"",@"SHT_CUDA_INFO"
	.align	4


	//----- nvinfo : EIATTR_REGCOUNT
	.align		4
        /*0000*/ 	.byte	0x04, 0x2f
        /*0002*/ 	.short	(.L_12 - .L_11)
	.align		4
.L_11:
        /*0004*/ 	.word	index@(_ZN7cutlass13device_kernelINS_4gemm6kernel13GemmUniversalIN4cute5tupleIJiiiiEEENS1_10collective13CollectiveMmaINS1_37MainloopSm90TmaGmmaWarpSpecializedFP8ILi4ENS5_IJNS4_1CILi2EEESB_NSA_ILi1EEEEEENS1_35KernelTmaWarpSpecializedCooperativeEEENS5_IJNSA_ILi256EEENSA_ILi128EEESH_EEENS_12float_e5m2_tENS5_IJlSC_lEEESJ_SK_NS4_8TiledMMAINS4_8MMA_AtomIJNS4_4SM904GMMA31MMA_64x128x32_F32E5M2E5M2_SS_TNILNSO_7ScaleInE1ELSQ_1EEEEEENS4_6LayoutINS5_IJSB_SC_SC_EEENS5_IJSC_NSA_ILi0EEESV_EEEEENS5_IJNS4_10UnderscoreESY_SY_EEEEENS4_23SM90_TMA_LOAD_MULTICASTENS4_14ComposedLayoutINS4_7SwizzleILi3ELi4ELi3EEENS4_18smem_ptr_flag_bitsILi8EEENST_INS5_IJNSA_ILi8EEESH_EEENS5_IJSH_SC_EEEEEEEvNS4_8identityES11_S1B_vS1C_EENS_8epilogue10collective6detail29Sm90TmaWarpSpecializedAdapterINS1F_15DefaultEpilogueISJ_SK_SK_NS1E_6thread17LinearCombinationISJ_Li1EffLNS1J_9ScaleType4KindE0ELNS_15FloatRoundStyleE2ESJ_EENS1_15EpilogueDefaultEEEEEvvEEEEvNT_6ParamsE)
        /*0008*/ 	.word	0x000000a8


	//----- nvinfo : EIATTR_FRAME_SIZE
	.align		4
.L_12:
        /*000c*/ 	.byte	0x04, 0x11
        /*000e*/ 	.short	(.L_14 - .L_13)
	.align		4
.L_13:
        /*0010*/ 	.word	index@(_ZN7cutlass13device_kernelINS_4gemm6kernel13GemmUniversalIN4cute5tupleIJiiiiEEENS1_10collective13CollectiveMmaINS1_37MainloopSm90TmaGmmaWarpSpecializedFP8ILi4ENS5_IJNS4_1CILi2EEESB_NSA_ILi1EEEEEENS1_35KernelTmaWarpSpecializedCooperativeEEENS5_IJNSA_ILi256EEENSA_ILi128EEESH_EEENS_12float_e5m2_tENS5_IJlSC_lEEESJ_SK_NS4_8TiledMMAINS4_8MMA_AtomIJNS4_4SM904GMMA31MMA_64x128x32_F32E5M2E5M2_SS_TNILNSO_7ScaleInE1ELSQ_1EEEEEENS4_6LayoutINS5_IJSB_SC_SC_EEENS5_IJSC_NSA_ILi0EEESV_EEEEENS5_IJNS4_10UnderscoreESY_SY_EEEEENS4_23SM90_TMA_LOAD_MULTICASTENS4_14ComposedLayoutINS4_7SwizzleILi3ELi4ELi3EEENS4_18smem_ptr_flag_bitsILi8EEENST_INS5_IJNSA_ILi8EEESH_EEENS5_IJSH_SC_EEEEEEEvNS4_8identityES11_S1B_vS1C_EENS_8epilogue10collective6detail29Sm90TmaWarpSpecializedAdapterINS1F_15DefaultEpilogueISJ_SK_SK_NS1E_6thread17LinearCombinationISJ_Li1EffLNS1J_9ScaleType4KindE0ELNS_15FloatRoundStyleE2ESJ_EENS1_15EpilogueDefaultEEEEEvvEEEEvNT_6ParamsE)
        /*0014*/ 	.word	0x000000f8


	//----- nvinfo : EIATTR_MIN_STACK_SIZE
	.align		4
.L_14:
        /*0018*/ 	.byte	0x04, 0x12
        /*001a*/ 	.short	(.L_16 - .L_15)
	.align		4
.L_15:
        /*001c*/ 	.word	index@(_ZN7cutlass13device_kernelINS_4gemm6kernel13GemmUniversalIN4cute5tupleIJiiiiEEENS1_10collective13CollectiveMmaINS1_37MainloopSm90TmaGmmaWarpSpecializedFP8ILi4ENS5_IJNS4_1CILi2EEESB_NSA_ILi1EEEEEENS1_35KernelTmaWarpSpecializedCooperativeEEENS5_IJNSA_ILi256EEENSA_ILi128EEESH_EEENS_12float_e5m2_tENS5_IJlSC_lEEESJ_SK_NS4_8TiledMMAINS4_8MMA_AtomIJNS4_4SM904GMMA31MMA_64x128x32_F32E5M2E5M2_SS_TNILNSO_7ScaleInE1ELSQ_1EEEEEENS4_6LayoutINS5_IJSB_SC_SC_EEENS5_IJSC_NSA_ILi0EEESV_EEEEENS5_IJNS4_10UnderscoreESY_SY_EEEEENS4_23SM90_TMA_LOAD_MULTICASTENS4_14ComposedLayoutINS4_7SwizzleILi3ELi4ELi3EEENS4_18smem_ptr_flag_bitsILi8EEENST_INS5_IJNSA_ILi8EEESH_EEENS5_IJSH_SC_EEEEEEEvNS4_8identityES11_S1B_vS1C_EENS_8epilogue10collective6detail29Sm90TmaWarpSpecializedAdapterINS1F_15DefaultEpilogueISJ_SK_SK_NS1E_6thread17LinearCombinationISJ_Li1EffLNS1J_9ScaleType4KindE0ELNS_15FloatRoundStyleE2ESJ_EENS1_15EpilogueDefaultEEEEEvvEEEEvNT_6ParamsE)
        /*0020*/ 	.word	0x000000f8
.L_16:


//--------------------- .nv.compat                --------------------------
	.section	.nv.compat,"",@"SHT_CUDA_COMPAT_INFO"
	.align	4
        /*0000*/ 	.byte	0x02, 0x09, 0x01, 0x00, 0x02, 0x02, 0x04, 0x00, 0x02, 0x05, 0x05, 0x00, 0x03, 0x07, 0x01, 0x01
        /*0010*/ 	.byte	0x02, 0x03, 0x01, 0x00, 0x02, 0x06, 0x01, 0x00, 0x04, 0x0b, 0x08, 0x00, 0x00, 0x00, 0x00, 0x00
        /*0020*/ 	.byte	0x00, 0x00, 0x00, 0x00


//--------------------- .nv.info._ZN7cutlass13device_kernelINS_4gemm6kernel13GemmUniversalIN4cute5tupleIJiiiiEEENS1_10collective13CollectiveMmaINS1_37MainloopSm90TmaGmmaWarpSpecializedFP8ILi4ENS5_IJNS4_1CILi2EEESB_NSA_ILi1EEEEEENS1_35KernelTmaWarpSpecializedCooperativeEEENS5_IJNSA_ILi256EEENSA_ILi128EEESH_EEENS_12float_e5m2_tENS5_IJlSC_lEEESJ_SK_NS4_8TiledMMAINS4_8MMA_AtomIJNS4_4SM904GMMA31MMA_64x128x32_F32E5M2E5M2_SS_TNILNSO_7ScaleInE1ELSQ_1EEEEEENS4_6LayoutINS5_IJSB_SC_SC_EEENS5_IJSC_NSA_ILi0EEESV_EEEEENS5_IJNS4_10UnderscoreESY_SY_EEEEENS4_23SM90_TMA_LOAD_MULTICASTENS4_14ComposedLayoutINS4_7SwizzleILi3ELi4ELi3EEENS4_18smem_ptr_flag_bitsILi8EEENST_INS5_IJNSA_ILi8EEESH_EEENS5_IJSH_SC_EEEEEEEvNS4_8identityES11_S1B_vS1C_EENS_8epilogue10collective6detail29Sm90TmaWarpSpecializedAdapterINS1F_15DefaultEpilogueISJ_SK_SK_NS1E_6thread17LinearCombinationISJ_Li1EffLNS1J_9ScaleType4KindE0ELNS_15FloatRoundStyleE2ESJ_EENS1_15EpilogueDefaultEEEEEvvEEEEvNT_6ParamsE --------------------------
	.section	.nv.info._ZN7cutlass13device_kernelINS_4gemm6kernel13GemmUniversalIN4cute5tupleIJiiiiEEENS1_10collective13CollectiveMmaINS1_37MainloopSm90TmaGmmaWarpSpecializedFP8ILi4ENS5_IJNS4_1CILi2EEESB_NSA_ILi1EEEEEENS1_35KernelTmaWarpSpecializedCooperativeEEENS5_IJNSA_ILi256EEENSA_ILi128EEESH_EEENS_12float_e5m2_tENS5_IJlSC_lEEESJ_SK_NS4_8TiledMMAINS4_8MMA_AtomIJNS4_4SM904GMMA31MMA_64x128x32_F32E5M2E5M2_SS_TNILNSO_7ScaleInE1ELSQ_1EEEEEENS4_6LayoutINS5_IJSB_SC_SC_EEENS5_IJSC_NSA_ILi0EEESV_EEEEENS5_IJNS4_10UnderscoreESY_SY_EEEEENS4_23SM90_TMA_LOAD_MULTICASTENS4_14ComposedLayoutINS4_7SwizzleILi3ELi4ELi3EEENS4_18smem_ptr_flag_bitsILi8EEENST_INS5_IJNSA_ILi8EEESH_EEENS5_IJSH_SC_EEEEEEEvNS4_8identityES11_S1B_vS1C_EENS_8epilogue10collective6detail29Sm90TmaWarpSpecializedAdapterINS1F_15DefaultEpilogueISJ_SK_SK_NS1E_6thread17LinearCombinationISJ_Li1EffLNS1J_9ScaleType4KindE0ELNS_15FloatRoundStyleE2ESJ_EENS1_15EpilogueDefaultEEEEEvvEEEEvNT_6ParamsE,"",@"SHT_CUDA_INFO"
	.sectionflags	@""
	.align	4


	//----- nvinfo : EIATTR_CUDA_API_VERSION
	.align		4
        /*0000*/ 	.byte	0x04, 0x37
        /*0002*/ 	.short	(.L_18 - .L_17)
.L_17:
        /*0004*/ 	.word	0x00000082


	//----- nvinfo : EIATTR_KPARAM_INFO
	.align		4
.L_18:
        /*0008*/ 	.byte	0x04, 0x17
        /*000a*/ 	.short	(.L_20 - .L_19)
.L_19:
        /*000c*/ 	.word	0x00000000
        /*0010*/ 	.short	0x0000
        /*0012*/ 	.short	0x0070
        /*0014*/ 	.byte	0x00, 0xf0, 0x01, 0x10


	//----- nvinfo : EIATTR_SPARSE_MMA_MASK
	.align		4
.L_20:
        /*0018*/ 	.byte	0x03, 0x50
        /*001a*/ 	.short	0x0000


	//----- nvinfo : EIATTR_MAXREG_COUNT
	.align		4
        /*001c*/ 	.byte	0x03, 0x1b
        /*001e*/ 	.short	0x00a8


	//----- nvinfo : EIATTR_NUM_BARRIERS
	.align		4
        /*0020*/ 	.byte	0x02, 0x4c
        /*0022*/ 	.byte	0x01
	.zero		1


	//----- nvinfo : EIATTR_ANNOTATIONS
	.align		4
        /*0024*/ 	.byte	0x04, 0x55
        /*0026*/ 	.short	(.L_22 - .L_21)


	//   ....[0]....
.L_21:
        /*0028*/ 	.word	0x00000001
        /*002c*/ 	.byte	0x10, 0x07, 0x00, 0x00, 0x01, 0x00, 0x00, 0x00, 0x00, 0x08, 0x00, 0x00, 0x01, 0x00, 0x00, 0x00
        /* <DEDUP_REMOVED lines=192> */
        /*0c3c*/ 	.byte	0x20, 0x08, 0x01, 0x00


	//----- nvinfo : EIATTR_MERCURY_ISA_VERSION
	.align		4
.L_22:
        /*0c40*/ 	.byte	0x03, 0x5f
        /*0c42*/ 	.short	0x0101


	//----- nvinfo : EIATTR_INT_WARP_WIDE_INSTR_OFFSETS
	.align		4
        /*0c44*/ 	.byte	0x04, 0x31
        /*0c46*/ 	.short	(.L_24 - .L_23)


	//   ....[0]....
.L_23:
        /*0c48*/ 	.word	0x00000550


	//   ....[1]....
        /*0c4c*/ 	.word	0x00000570


	//   ....[2]....
        /*0c50*/ 	.word	0x000006e0


	//   ....[3]....
        /*0c54*/ 	.word	0x000054f0


	//----- nvinfo : EIATTR_COOP_GROUP_MASK_REGIDS
	.align		4
.L_24:
        /*0c58*/ 	.byte	0x04, 0x29
        /*0c5a*/ 	.short	(.L_26 - .L_25)


	//   ....[0]....
.L_25:
        /*0c5c*/ 	.word	0xffffffff


	//   ....[1]....
        /*0c60*/ 	.word	0xffffffff


	//   ....[2]....
        /*0c64*/ 	.word	0xffffffff


	//   ....[3]....
        /*0c68*/ 	.word	0xffffffff


	//   ....[4]....
        /*0c6c*/ 	.word	0xffffffff


	//   ....[5]....
        /*0c70*/ 	.word	0xffffffff


	//----- nvinfo : EIATTR_COOP_GROUP_INSTR_OFFSETS
	.align		4
.L_26:
        /*0c74*/ 	.byte	0x04, 0x28
        /*0c76*/ 	.short	(.L_28 - .L_27)


	//   ....[0]....
.L_27:
        /*0c78*/ 	.word	0x00000070


	//   ....[1]....
        /*0c7c*/ 	.word	0x00000080


	//   ....[2]....
        /*0c80*/ 	.word	0x000001a0


	//   ....[3]....
        /*0c84*/ 	.word	0x000003c0


	//   ....[4]....
        /*0c88*/ 	.word	0x00000840


	//   ....[5]....
        /*0c8c*/ 	.word	0x000015c0


	//----- nvinfo : EIATTR_REG_RECONFIG
	.align		4
.L_28:
        /*0c90*/ 	.byte	0x01, 0x54
	.zero		2


	//----- nvinfo : EIATTR_MBARRIER_INSTR_OFFSETS
	.align		4
        /*0c94*/ 	.byte	0x04, 0x39
        /*0c96*/ 	.short	(.L_30 - .L_29)


	//   ....[0]....
.L_29:
        /*0c98*/ 	.word	0x00000320
        /*0c9c*/ 	.word	0x000000ff
        /*0ca0*/ 	.word	0x00000000
        /*0ca4*/ 	.short	0x0100
        /*0ca6*/ 	.byte	0x09
	.zero		1


	//   ....[1]....
        /*0ca8*/ 	.word	0x00000330
        /*0cac*/ 	.word	0x000000ff
        /*0cb0*/ 	.word	0x00000020
        /*0cb4*/ 	.short	0x0100
        /*0cb6*/ 	.byte	0x09
	.zero		1


	//   ....[2]....
        /*0cb8*/ 	.word	0x00000340
        /*0cbc*/ 	.word	0x000000ff
        /*0cc0*/ 	.word	0x00000008
        /*0cc4*/ 	.short	0x0100
        /*0cc6*/ 	.byte	0x09
	.zero		1


	//   ....[3]....
        /*0cc8*/ 	.word	0x00000350
        /*0ccc*/ 	.word	0x000000ff
        /*0cd0*/ 	.word	0x00000028
        /*0cd4*/ 	.short	0x0100
        /*0cd6*/ 	.byte	0x09
	.zero		1


	//   ....[4]....
        /*0cd8*/ 	.word	0x00000360
        /*0cdc*/ 	.word	0x000000ff
        /*0ce0*/ 	.word	0x00000010
        /*0ce4*/ 	.short	0x0100
        /*0ce6*/ 	.byte	0x09
	.zero		1


	//   ....[5]....
        /*0ce8*/ 	.word	0x00000370
        /*0cec*/ 	.word	0x000000ff
        /*0cf0*/ 	.word	0x00000030
        /*0cf4*/ 	.short	0x0100
        /*0cf6*/ 	.byte	0x09
	.zero		1


	//   ....[6]....
        /*0cf8*/ 	.word	0x00000380
        /*0cfc*/ 	.word	0x000000ff
        /*0d00*/ 	.word	0x00000018
        /*0d04*/ 	.short	0x0100
        /*0d06*/ 	.byte	0x09
	.zero		1


	//   ....[7]....
        /*0d08*/ 	.word	0x00000390
        /*0d0c*/ 	.word	0x000000ff
        /*0d10*/ 	.word	0x00000038
        /*0d14*/ 	.short	0x0100
        /*0d16*/ 	.byte	0x09
	.zero		1


	//   ....[8]....
        /*0d18*/ 	.word	0x00000770
        /*0d1c*/ 	.word	0x000000ff
        /*0d20*/ 	.word	0x00000050
        /*0d24*/ 	.short	0x0100
        /*0d26*/ 	.byte	0x06
	.zero		1


	//   ....[9]....
        /*0d28*/ 	.word	0x000007e0
        /*0d2c*/ 	.word	0x000000ff
        /*0d30*/ 	.word	0x00000058
        /*0d34*/ 	.short	0x0100
        /*0d36*/ 	.byte	0x06
	.zero		1


	//   ....[10]....
        /*0d38*/ 	.word	0x00001dc0
        /*0d3c*/ 	.word	0x000000ff
        /*0d40*/ 	.word	0x00000000
        /*0d44*/ 	.short	0x010a
        /*0d46*/ 	.byte	0x06
	.zero		1


	//   ....[11]....
        /*0d48*/ 	.word	0x00001e00
        /*0d4c*/ 	.word	0x000000ff
        /*0d50*/ 	.word	0x00000000
        /*0d54*/ 	.short	0x010a
        /*0d56*/ 	.byte	0x06
	.zero		1


	//   ....[12]....
        /*0d58*/ 	.word	0x00003170
        /*0d5c*/ 	.word	0x000000ff
        /*0d60*/ 	.word	0x00000000
        /*0d64*/ 	.short	0x010a
        /*0d66*/ 	.byte	0x10
	.zero		1


	//   ....[13]....
        /*0d68*/ 	.word	0x000031b0
        /*0d6c*/ 	.word	0x000000ff
        /*0d70*/ 	.word	0x00000000
        /*0d74*/ 	.short	0x010a
        /*0d76*/ 	.byte	0x10
	.zero		1


	//   ....[14]....
        /*0d78*/ 	.word	0x00004380
        /*0d7c*/ 	.word	0x000000e5
        /*0d80*/ 	.word	0x00000000
        /*0d84*/ 	.short	0x0101
        /*0d86*/ 	.byte	0x3f
	.zero		1


	//   ....[15]....
        /*0d88*/ 	.word	0x00005590
        /*0d8c*/ 	.word	0x00000018
        /*0d90*/ 	.word	0x00000000
        /*0d94*/ 	.short	0x0101
        /*0d96*/ 	.byte	0x3f
	.zero		1


	//   ....[16]....
        /*0d98*/ 	.word	0x0000f9f0
        /*0d9c*/ 	.word	0x0000000b
        /*0da0*/ 	.word	0x00000020
        /*0da4*/ 	.short	0x010a
        /*0da6*/ 	.byte	0x3f
	.zero		1


	//   ....[17]....
        /*0da8*/ 	.word	0x0000fe30
        /*0dac*/ 	.word	0x00000003
        /*0db0*/ 	.word	0x00000058
        /*0db4*/ 	.short	0x0101
        /*0db6*/ 	.byte	0x3f
	.zero		1


	//   ....[18]....
        /*0db8*/ 	.word	0x00010570
        /*0dbc*/ 	.word	0x00000007
        /*0dc0*/ 	.word	0x00000000
        /*0dc4*/ 	.short	0x010a
        /*0dc6*/ 	.byte	0x3f
	.zero		1


	//   ....[19]....
        /*0dc8*/ 	.word	0x000105f0
        /*0dcc*/ 	.word	0x00000009
        /*0dd0*/ 	.word	0x00000000
        /*0dd4*/ 	.short	0x010a
        /*0dd6*/ 	.byte	0x3f
	.zero		1


	//   ....[20]....
        /*0dd8*/ 	.word	0x00010680
        /*0ddc*/ 	.word	0x00000006
        /*0de0*/ 	.word	0x00000000
        /*0de4*/ 	.short	0x010a
        /*0de6*/ 	.byte	0x3f
	.zero		1


	//   ....[21]....
        /*0de8*/ 	.word	0x00010710
        /*0dec*/ 	.word	0x00000003
        /*0df0*/ 	.word	0x00000000
        /*0df4*/ 	.short	0x010a
        /*0df6*/ 	.byte	0x3f
	.zero		1


	//   ....[22]....
        /*0df8*/ 	.word	0x00010780
        /*0dfc*/ 	.word	0x00000003
        /*0e00*/ 	.word	0x00000000
        /*0e04*/ 	.short	0x010a
        /*0e06*/ 	.byte	0x3f
	.zero		1


	//   ....[23]....
        /*0e08*/ 	.word	0x000107f0
        /*0e0c*/ 	.word	0x00000000
        /*0e10*/ 	.word	0x00000000
        /*0e14*/ 	.short	0x010a
        /*0e16*/ 	.byte	0x3f
	.zero		1


	//   ....[24]....
        /*0e18*/ 	.word	0x000108d0
        /*0e1c*/ 	.word	0x0000000b
        /*0e20*/ 	.word	0x00000020
        /*0e24*/ 	.short	0x010a
        /*0e26*/ 	.byte	0x3f
	.zero		1


	//   ....[25]....
        /*0e28*/ 	.word	0x000109a0
        /*0e2c*/ 	.word	0x00000007
        /*0e30*/ 	.word	0x00000000
        /*0e34*/ 	.short	0x010a
        /*0e36*/ 	.byte	0x3f
	.zero		1


	//   ....[26]....
        /*0e38*/ 	.word	0x000109f0
        /*0e3c*/ 	.word	0x00000009
        /*0e40*/ 	.word	0x00000000
        /*0e44*/ 	.short	0x010a
        /*0e46*/ 	.byte	0x3f
	.zero		1


	//   ....[27]....
        /*0e48*/ 	.word	0x00010a40
        /*0e4c*/ 	.word	0x00000006
        /*0e50*/ 	.word	0x00000000
        /*0e54*/ 	.short	0x010a
        /*0e56*/ 	.byte	0x3f
	.zero		1


	//----- nvinfo : EIATTR_NUM_MBARRIERS
	.align		4
.L_30:
        /*0e58*/ 	.byte	0x03, 0x38
        /*0e5a*/ 	.short	0x000a


	//----- nvinfo : EIATTR_EXIT_INSTR_OFFSETS
	.align		4
        /*0e5c*/ 	.byte	0x04, 0x1c
        /*0e5e*/ 	.short	(.L_32 - .L_31)


	//   ....[0]....
.L_31:
        /*0e60*/ 	.word	0x000009d0


	//   ....[1]....
        /*0e64*/ 	.word	0x00001260


	//   ....[2]....
        /*0e68*/ 	.word	0x0000f000


	//   ....[3]....
        /*0e6c*/ 	.word	0x0000f590


	//   ....[4]....
        /*0e70*/ 	.word	0x00010760


	//----- nvinfo : EIATTR_MAX_THREADS
	.align		4
.L_32:
        /*0e74*/ 	.byte	0x04, 0x05
        /*0e76*/ 	.short	(.L_34 - .L_33)
.L_33:
        /*0e78*/ 	.word	0x00000180
        /*0e7c*/ 	.word	0x00000001
        /*0e80*/ 	.word	0x00000001


	//----- nvinfo : EIATTR_CRS_STACK_SIZE
	.align		4
.L_34:
        /*0e84*/ 	.byte	0x04, 0x1e
        /*0e86*/ 	.short	(.L_36 - .L_35)
.L_35:
        /*0e88*/ 	.word	0x00000000


	//----- nvinfo : EIATTR_CBANK_PARAM_SIZE
	.align		4
.L_36:
        /*0e8c*/ 	.byte	0x03, 0x19
        /*0e8e*/ 	.short	0x0470


	//----- nvinfo : EIATTR_PARAM_CBANK
	.align		4
        /*0e90*/ 	.byte	0x04, 0x0a
        /*0e92*/ 	.short	(.L_38 - .L_37)
	.align		4
.L_37:
        /*0e94*/ 	.word	index@(.nv.constant0._ZN7cutlass13device_kernelINS_4gemm6kernel13GemmUniversalIN4cute5tupleIJiiiiEEENS1_10collective13CollectiveMmaINS1_37MainloopSm90TmaGmmaWarpSpecializedFP8ILi4ENS5_IJNS4_1CILi2EEESB_NSA_ILi1EEEEEENS1_35KernelTmaWarpSpecializedCooperativeEEENS5_IJNSA_ILi256EEENSA_ILi128EEESH_EEENS_12float_e5m2_tENS5_IJlSC_lEEESJ_SK_NS4_8TiledMMAINS4_8MMA_AtomIJNS4_4SM904GMMA31MMA_64x128x32_F32E5M2E5M2_SS_TNILNSO_7ScaleInE1ELSQ_1EEEEEENS4_6LayoutINS5_IJSB_SC_SC_EEENS5_IJSC_NSA_ILi0EEESV_EEEEENS5_IJNS4_10UnderscoreESY_SY_EEEEENS4_23SM90_TMA_LOAD_MULTICASTENS4_14ComposedLayoutINS4_7SwizzleILi3ELi4ELi3EEENS4_18smem_ptr_flag_bitsILi8EEENST_INS5_IJNSA_ILi8EEESH_EEENS5_IJSH_SC_EEEEEEEvNS4_8identityES11_S1B_vS1C_EENS_8epilogue10collective6detail29Sm90TmaWarpSpecializedAdapterINS1F_15DefaultEpilogueISJ_SK_SK_NS1E_6thread17LinearCombinationISJ_Li1EffLNS1J_9ScaleType4KindE0ELNS_15FloatRoundStyleE2ESJ_EENS1_15EpilogueDefaultEEEEEvvEEEEvNT_6ParamsE)
        /*0e98*/ 	.short	0x0210
        /*0e9a*/ 	.short	0x0470


	//----- nvinfo : EIATTR_SW_WAR
	.align		4
.L_38:
        /*0e9c*/ 	.byte	0x04, 0x36
        /*0e9e*/ 	.short	(.L_40 - .L_39)
.L_39:
        /*0ea0*/ 	.word	0x00000008
.L_40:


//--------------------- .nv.callgraph             --------------------------
	.section	.nv.callgraph,"",@"SHT_CUDA_CALLGRAPH"
	.align	4
	.sectionentsize	8
	.align		4
        /*0000*/ 	.word	0x00000000
	.align		4
        /*0004*/ 	.word	0xffffffff
	.align		4
        /*0008*/ 	.word	0x00000000
	.align		4
        /*000c*/ 	.word	0xfffffffe
	.align		4
        /*0010*/ 	.word	0x00000000
	.align		4
        /*0014*/ 	.word	0xfffffffd
	.align		4
        /*0018*/ 	.word	0x00000000
	.align		4
        /*001c*/ 	.word	0xfffffffc


//--------------------- .nv.constant4             --------------------------
	.section	.nv.constant4,"a",@progbits
	.align	8
	.align		8
.nv.constant4:
        /*0000*/ 	.dword	_ZN39_INTERNAL_cdd855cb_4_k_cu_2ccd3de8_51964cuda3std3__45__cpo5beginE
	.align		8
        /*0008*/ 	.dword	_ZN39_INTERNAL_cdd855cb_4_k_cu_2ccd3de8_51964cuda3std3__45__cpo3endE
	.align		8
        /*0010*/ 	.dword	_ZN39_INTERNAL_cdd855cb_4_k_cu_2ccd3de8_51964cuda3std3__45__cpo6cbeginE
	.align		8
        /*0018*/ 	.dword	_ZN39_INTERNAL_cdd855cb_4_k_cu_2ccd3de8_51964cuda3std3__45__cpo4cendE
	.align		8
        /*0020*/ 	.dword	_ZN39_INTERNAL_cdd855cb_4_k_cu_2ccd3de8_51964cuda3std3__441_GLOBAL__N__cdd855cb_4_k_cu_2ccd3de8_51966ignoreE
	.align		8
        /*0028*/ 	.dword	_ZN39_INTERNAL_cdd855cb_4_k_cu_2ccd3de8_51964cuda3std3__419piecewise_constructE
	.align		8
        /*0030*/ 	.dword	_ZN39_INTERNAL_cdd855cb_4_k_cu_2ccd3de8_51964cuda3std3__48in_placeE
	.align		8
        /*0038*/ 	.dword	_ZN39_INTERNAL_cdd855cb_4_k_cu_2ccd3de8_51964cuda3std6ranges3__45__cpo4swapE
	.align		8
        /*0040*/ 	.dword	_ZN39_INTERNAL_cdd855cb_4_k_cu_2ccd3de8_51964cuda3std6ranges3__45__cpo9iter_moveE
	.align		8
        /*0048*/ 	.dword	_ZN39_INTERNAL_cdd855cb_4_k_cu_2ccd3de8_51964cute7productE
	.align		8
        /*0050*/ 	.dword	_ZN39_INTERNAL_cdd855cb_4_k_cu_2ccd3de8_51964cute1_E


//--------------------- .text._ZN7cutlass13device_kernelINS_4gemm6kernel13GemmUniversalIN4cute5tupleIJiiiiEEENS1_10collective13CollectiveMmaINS1_37MainloopSm90TmaGmmaWarpSpecializedFP8ILi4ENS5_IJNS4_1CILi2EEESB_NSA_ILi1EEEEEENS1_35KernelTmaWarpSpecializedCooperativeEEENS5_IJNSA_ILi256EEENSA_ILi128EEESH_EEENS_12float_e5m2_tENS5_IJlSC_lEEESJ_SK_NS4_8TiledMMAINS4_8MMA_AtomIJNS4_4SM904GMMA31MMA_64x128x32_F32E5M2E5M2_SS_TNILNSO_7ScaleInE1ELSQ_1EEEEEENS4_6LayoutINS5_IJSB_SC_SC_EEENS5_IJSC_NSA_ILi0EEESV_EEEEENS5_IJNS4_10UnderscoreESY_SY_EEEEENS4_23SM90_TMA_LOAD_MULTICASTENS4_14ComposedLayoutINS4_7SwizzleILi3ELi4ELi3EEENS4_18smem_ptr_flag_bitsILi8EEENST_INS5_IJNSA_ILi8EEESH_EEENS5_IJSH_SC_EEEEEEEvNS4_8identityES11_S1B_vS1C_EENS_8epilogue10collective6detail29Sm90TmaWarpSpecializedAdapterINS1F_15DefaultEpilogueISJ_SK_SK_NS1E_6thread17LinearCombinationISJ_Li1EffLNS1J_9ScaleType4KindE0ELNS_15FloatRoundStyleE2ESJ_EENS1_15EpilogueDefaultEEEEEvvEEEEvNT_6ParamsE --------------------------
	.section	.text._ZN7cutlass13device_kernelINS_4gemm6kernel13GemmUniversalIN4cute5tupleIJiiiiEEENS1_10collective13CollectiveMmaINS1_37MainloopSm90TmaGmmaWarpSpecializedFP8ILi4ENS5_IJNS4_1CILi2EEESB_NSA_ILi1EEEEEENS1_35KernelTmaWarpSpecializedCooperativeEEENS5_IJNSA_ILi256EEENSA_ILi128EEESH_EEENS_12float_e5m2_tENS5_IJlSC_lEEESJ_SK_NS4_8TiledMMAINS4_8MMA_AtomIJNS4_4SM904GMMA31MMA_64x128x32_F32E5M2E5M2_SS_TNILNSO_7ScaleInE1ELSQ_1EEEEEENS4_6LayoutINS5_IJSB_SC_SC_EEENS5_IJSC_NSA_ILi0EEESV_EEEEENS5_IJNS4_10UnderscoreESY_SY_EEEEENS4_23SM90_TMA_LOAD_MULTICASTENS4_14ComposedLayoutINS4_7SwizzleILi3ELi4ELi3EEENS4_18smem_ptr_flag_bitsILi8EEENST_INS5_IJNSA_ILi8EEESH_EEENS5_IJSH_SC_EEEEEEEvNS4_8identityES11_S1B_vS1C_EENS_8epilogue10collective6detail29Sm90TmaWarpSpecializedAdapterINS1F_15DefaultEpilogueISJ_SK_SK_NS1E_6thread17LinearCombinationISJ_Li1EffLNS1J_9ScaleType4KindE0ELNS_15FloatRoundStyleE2ESJ_EENS1_15EpilogueDefaultEEEEEvvEEEEvNT_6ParamsE,"ax",@progbits
	.align	128
.text._ZN7cutlass13device_kernelINS_4gemm6kernel13GemmUniversalIN4cute5tupleIJiiiiEEENS1_10collective13CollectiveMmaINS1_37MainloopSm90TmaGmmaWarpSpecializedFP8ILi4ENS5_IJNS4_1CILi2EEESB_NSA_ILi1EEEEEENS1_35KernelTmaWarpSpecializedCooperativeEEENS5_IJNSA_ILi256EEENSA_ILi128EEESH_EEENS_12float_e5m2_tENS5_IJlSC_lEEESJ_SK_NS4_8TiledMMAINS4_8MMA_AtomIJNS4_4SM904GMMA31MMA_64x128x32_F32E5M2E5M2_SS_TNILNSO_7ScaleInE1ELSQ_1EEEEEENS4_6LayoutINS5_IJSB_SC_SC_EEENS5_IJSC_NSA_ILi0EEESV_EEEEENS5_IJNS4_10UnderscoreESY_SY_EEEEENS4_23SM90_TMA_LOAD_MULTICASTENS4_14ComposedLayoutINS4_7SwizzleILi3ELi4ELi3EEENS4_18smem_ptr_flag_bitsILi8EEENST_INS5_IJNSA_ILi8EEESH_EEENS5_IJSH_SC_EEEEEEEvNS4_8identityES11_S1B_vS1C_EENS_8epilogue10collective6detail29Sm90TmaWarpSpecializedAdapterINS1F_15DefaultEpilogueISJ_SK_SK_NS1E_6thread17LinearCombinationISJ_Li1EffLNS1J_9ScaleType4KindE0ELNS_15FloatRoundStyleE2ESJ_EENS1_15EpilogueDefaultEEEEEvvEEEEvNT_6ParamsE:
        .type           _ZN7cutlass13device_kernelINS_4gemm6kernel13GemmUniversalIN4cute5tupleIJiiiiEEENS1_10collective13CollectiveMmaINS1_37MainloopSm90TmaGmmaWarpSpecializedFP8ILi4ENS5_IJNS4_1CILi2EEESB_NSA_ILi1EEEEEENS1_35KernelTmaWarpSpecializedCooperativeEEENS5_IJNSA_ILi256EEENSA_ILi128EEESH_EEENS_12float_e5m2_tENS5_IJlSC_lEEESJ_SK_NS4_8TiledMMAINS4_8MMA_AtomIJNS4_4SM904GMMA31MMA_64x128x32_F32E5M2E5M2_SS_TNILNSO_7ScaleInE1ELSQ_1EEEEEENS4_6LayoutINS5_IJSB_SC_SC_EEENS5_IJSC_NSA_ILi0EEESV_EEEEENS5_IJNS4_10UnderscoreESY_SY_EEEEENS4_23SM90_TMA_LOAD_MULTICASTENS4_14ComposedLayoutINS4_7SwizzleILi3ELi4ELi3EEENS4_18smem_ptr_flag_bitsILi8EEENST_INS5_IJNSA_ILi8EEESH_EEENS5_IJSH_SC_EEEEEEEvNS4_8identityES11_S1B_vS1C_EENS_8epilogue10collective6detail29Sm90TmaWarpSpecializedAdapterINS1F_15DefaultEpilogueISJ_SK_SK_NS1E_6thread17LinearCombinationISJ_Li1EffLNS1J_9ScaleType4KindE0ELNS_15FloatRoundStyleE2ESJ_EENS1_15EpilogueDefaultEEEEEvvEEEEvNT_6ParamsE,@function
        .size           _ZN7cutlass13device_kernelINS_4gemm6kernel13GemmUniversalIN4cute5tupleIJiiiiEEENS1_10collective13CollectiveMmaINS1_37MainloopSm90TmaGmmaWarpSpecializedFP8ILi4ENS5_IJNS4_1CILi2EEESB_NSA_ILi1EEEEEENS1_35KernelTmaWarpSpecializedCooperativeEEENS5_IJNSA_ILi256EEENSA_ILi128EEESH_EEENS_12float_e5m2_tENS5_IJlSC_lEEESJ_SK_NS4_8TiledMMAINS4_8MMA_AtomIJNS4_4SM904GMMA31MMA_64x128x32_F32E5M2E5M2_SS_TNILNSO_7ScaleInE1ELSQ_1EEEEEENS4_6LayoutINS5_IJSB_SC_SC_EEENS5_IJSC_NSA_ILi0EEESV_EEEEENS5_IJNS4_10UnderscoreESY_SY_EEEEENS4_23SM90_TMA_LOAD_MULTICASTENS4_14ComposedLayoutINS4_7SwizzleILi3ELi4ELi3EEENS4_18smem_ptr_flag_bitsILi8EEENST_INS5_IJNSA_ILi8EEESH_EEENS5_IJSH_SC_EEEEEEEvNS4_8identityES11_S1B_vS1C_EENS_8epilogue10collective6detail29Sm90TmaWarpSpecializedAdapterINS1F_15DefaultEpilogueISJ_SK_SK_NS1E_6thread17LinearCombinationISJ_Li1EffLNS1J_9ScaleType4KindE0ELNS_15FloatRoundStyleE2ESJ_EENS1_15EpilogueDefaultEEEEEvvEEEEvNT_6ParamsE,(.L_x_332 - _ZN7cutlass13device_kernelINS_4gemm6kernel13GemmUniversalIN4cute5tupleIJiiiiEEENS1_10collective13CollectiveMmaINS1_37MainloopSm90TmaGmmaWarpSpecializedFP8ILi4ENS5_IJNS4_1CILi2EEESB_NSA_ILi1EEEEEENS1_35KernelTmaWarpSpecializedCooperativeEEENS5_IJNSA_ILi256EEENSA_ILi128EEESH_EEENS_12float_e5m2_tENS5_IJlSC_lEEESJ_SK_NS4_8TiledMMAINS4_8MMA_AtomIJNS4_4SM904GMMA31MMA_64x128x32_F32E5M2E5M2_SS_TNILNSO_7ScaleInE1ELSQ_1EEEEEENS4_6LayoutINS5_IJSB_SC_SC_EEENS5_IJSC_NSA_ILi0EEESV_EEEEENS5_IJNS4_10UnderscoreESY_SY_EEEEENS4_23SM90_TMA_LOAD_MULTICASTENS4_14ComposedLayoutINS4_7SwizzleILi3ELi4ELi3EEENS4_18smem_ptr_flag_bitsILi8EEENST_INS5_IJNSA_ILi8EEESH_EEENS5_IJSH_SC_EEEEEEEvNS4_8identityES11_S1B_vS1C_EENS_8epilogue10collective6detail29Sm90TmaWarpSpecializedAdapterINS1F_15DefaultEpilogueISJ_SK_SK_NS1E_6thread17LinearCombinationISJ_Li1EffLNS1J_9ScaleType4KindE0ELNS_15FloatRoundStyleE2ESJ_EENS1_15EpilogueDefaultEEEEEvvEEEEvNT_6ParamsE)
        .other          _ZN7cutlass13device_kernelINS_4gemm6kernel13GemmUniversalIN4cute5tupleIJiiiiEEENS1_10collective13CollectiveMmaINS1_37MainloopSm90TmaGmmaWarpSpecializedFP8ILi4ENS5_IJNS4_1CILi2EEESB_NSA_ILi1EEEEEENS1_35KernelTmaWarpSpecializedCooperativeEEENS5_IJNSA_ILi256EEENSA_ILi128EEESH_EEENS_12float_e5m2_tENS5_IJlSC_lEEESJ_SK_NS4_8TiledMMAINS4_8MMA_AtomIJNS4_4SM904GMMA31MMA_64x128x32_F32E5M2E5M2_SS_TNILNSO_7ScaleInE1ELSQ_1EEEEEENS4_6LayoutINS5_IJSB_SC_SC_EEENS5_IJSC_NSA_ILi0EEESV_EEEEENS5_IJNS4_10UnderscoreESY_SY_EEEEENS4_23SM90_TMA_LOAD_MULTICASTENS4_14ComposedLayoutINS4_7SwizzleILi3ELi4ELi3EEENS4_18smem_ptr_flag_bitsILi8EEENST_INS5_IJNSA_ILi8EEESH_EEENS5_IJSH_SC_EEEEEEEvNS4_8identityES11_S1B_vS1C_EENS_8epilogue10collective6detail29Sm90TmaWarpSpecializedAdapterINS1F_15DefaultEpilogueISJ_SK_SK_NS1E_6thread17LinearCombinationISJ_Li1EffLNS1J_9ScaleType4KindE0ELNS_15FloatRoundStyleE2ESJ_EENS1_15EpilogueDefaultEEEEEvvEEEEvNT_6ParamsE,@"STO_CUDA_ENTRY STV_DEFAULT"
_ZN7cutlass13device_kernelINS_4gemm6kernel13GemmUniversalIN4cute5tupleIJiiiiEEENS1_10collective13CollectiveMmaINS1_37MainloopSm90TmaGmmaWarpSpecializedFP8ILi4ENS5_IJNS4_1CILi2EEESB_NSA_ILi1EEEEEENS1_35KernelTmaWarpSpecializedCooperativeEEENS5_IJNSA_ILi256EEENSA_ILi128EEESH_EEENS_12float_e5m2_tENS5_IJlSC_lEEESJ_SK_NS4_8TiledMMAINS4_8MMA_AtomIJNS4_4SM904GMMA31MMA_64x128x32_F32E5M2E5M2_SS_TNILNSO_7ScaleInE1ELSQ_1EEEEEENS4_6LayoutINS5_IJSB_SC_SC_EEENS5_IJSC_NSA_ILi0EEESV_EEEEENS5_IJNS4_10UnderscoreESY_SY_EEEEENS4_23SM90_TMA_LOAD_MULTICASTENS4_14ComposedLayoutINS4_7SwizzleILi3ELi4ELi3EEENS4_18smem_ptr_flag_bitsILi8EEENST_INS5_IJNSA_ILi8EEESH_EEENS5_IJSH_SC_EEEEEEEvNS4_8identityES11_S1B_vS1C_EENS_8epilogue10collective6detail29Sm90TmaWarpSpecializedAdapterINS1F_15DefaultEpilogueISJ_SK_SK_NS1E_6thread17LinearCombinationISJ_Li1EffLNS1J_9ScaleType4KindE0ELNS_15FloatRoundStyleE2ESJ_EENS1_15EpilogueDefaultEEEEEvvEEEEvNT_6ParamsE:
[----:B------:R-:W0:Y:S02]  /*0000*/  LDC R1, c[0x0][0x28] ;  /* 0x00000a00ff017b82 */ /* 0x000e240000000800 */
[----:B0-----:R-:W-:Y:S01]  /*0010*/  VIADD R1, R1, 0xffffff08 ;  /* 0xffffff0801017836 */ /* 0x001fe20000000000 */
[----:B------:R-:W0:Y:S01]  /*0020*/  S2R R4, SR_TID.X ;  /* 0x0000000000047919 */ /* 0x000e220000002100 */
[----:B------:R-:W-:Y:S01]  /*0030*/  ELECT P0, URZ, PT ;  /* 0x00000000003f782f */ /* 0x000fe20003800000 */
[----:B------:R-:W-:Y:S01]  /*0040*/  BSSY B0, `(.L_x_0) ;  /* 0x0000015000007945 */ /* 0x000fe20003800000 */
[--C-:B0-----:R-:W-:Y:S02]  /*0050*/  SHF.R.U32.HI R0, RZ, 0x5, R4.reuse ;  /* 0x00000005ff007819 */ /* 0x101fe40000011604 */
[----:B------:R-:W-:-:S03]  /*0060*/  SHF.R.U32.HI R2, RZ, 0x7, R4 ;  /* 0x00000007ff027819 */ /* 0x000fc60000011604 */
[----:B------:R-:W0:Y:S04]  /*0070*/  SHFL.IDX PT, R3, R0, RZ, 0x1f ;  /* 0x00001fff00037589 */ /* 0x000e2800000e0000 */
[----:B------:R-:W1:Y:S01]  /*0080*/  SHFL.IDX PT, R2, R2, RZ, 0x1f ;  /* 0x00001fff02027589 */ /* 0x000e6200000e0000 */
[----:B0-----:R-:W-:Y:S02]  /*0090*/  R2UR UR4, R3 ;  /* 0x00000000030472ca */ /* 0x001fe400000e0000 */
[----:B-1----:R-:W-:-:S11]  /*00a0*/  R2UR UR6, R2 ;  /* 0x00000000020672ca */ /* 0x002fd600000e0000 */
[----:B------:R-:W-:Y:S02]  /*00b0*/  USHF.R.S32.HI UR5, URZ, 0x1f, UR4 ;  /* 0x0000001f3f057899 */ /* 0x000fe40008011404 */
[----:B------:R-:W-:Y:S02]  /*00c0*/  ISETP.NE.OR P0, PT, RZ, UR4, !P0 ;  /* 0x00000004ff007c0c */ /* 0x000fe4000c705670 */
[----:B------:R-:W-:-:S04]  /*00d0*/  ULEA.HI UR5, UR5, UR4, URZ, 0x2 ;  /* 0x0000000405057291 */ /* 0x000fc8000f8f103f */
[----:B------:R-:W-:-:S04]  /*00e0*/  ULOP3.LUT UR5, UR5, 0xfffffffc, URZ, 0xc0, !UPT ;  /* 0xfffffffc05057892 */ /* 0x000fc8000f8ec03f */
[----:B------:R-:W-:-:S03]  /*00f0*/  UIADD3 UR8, UR4, -UR5, URZ ;  /* 0x8000000504087290 */ /* 0x000fc6000fffe03f */
[----:B------:R-:W-:Y:S09]  /*0100*/  @P0 BRA `(.L_x_1) ;  /* 0x0000000000200947 */ /* 0x000ff20003800000 */
[----:B------:R-:W-:Y:S02]  /*0110*/  ULDC.64 UR4, c[0x0][0x198] ;  /* 0x0000660000047ab9 */ /* 0x000fe40000000a00 */
[----:B------:R-:W-:Y:S02]  /*0120*/  UIADD3 UR10, UP0, UR4, 0xf0, URZ ;  /* 0x000000f0040a7890 */ /* 0x000fe4000ff1e03f */
[----:B------:R-:W-:Y:S02]  /*0130*/  UIADD3 UR4, UP1, UR4, 0x1f0, URZ ;  /* 0x000001f004047890 */ /* 0x000fe4000ff3e03f */
[----:B------:R-:W-:Y:S02]  /*0140*/  UIADD3.X UR11, URZ, UR5, URZ, UP0, !UPT ;  /* 0x000000053f0b7290 */ /* 0x000fe400087fe43f */
[----:B------:R-:W-:-:S07]  /*0150*/  UIADD3.X UR5, URZ, UR5, URZ, UP1, !UPT ;  /* 0x000000053f057290 */ /* 0x000fce0008ffe43f */
[----:B------:R0:W-:Y:S02]  /*0160*/  UTMACCTL.PF [UR10] ;  /* 0x000000000a0079b9 */ /* 0x0001e40008040000 */
[----:B------:R0:W-:Y:S02]  /*0170*/  UTMACCTL.PF [UR4] ;  /* 0x00000000040079b9 */ /* 0x0001e40008040000 */
[----:B0-----:R-:W-:Y:S01]  /*0180*/  NOP ;  /* 0x0000000000007918 */ /* 0x001fe20000000000 */
.L_x_1:
[----:B------:R-:W-:Y:S05]  /*0190*/  BSYNC B0 ;  /* 0x0000000000007941 */ /* 0x000fea0003800000 */
.L_x_0:
[----:B------:R-:W0:Y:S01]  /*01a0*/  SHFL.IDX PT, R3, R0, RZ, 0x1f ;  /* 0x00001fff00037589 */ /* 0x000e2200000e0000 */
[----:B------:R-:W-:Y:S01]  /*01b0*/  UISETP.NE.AND UP0, UPT, UR8, 0x3, UPT ;  /* 0x000000030800788c */ /* 0x000fe2000bf05270 */
[----:B------:R-:W-:Y:S01]  /*01c0*/  ISETP.NE.AND P1, PT, RZ, UR6, PT ;  /* 0x00000006ff007c0c */ /* 0x000fe2000bf25270 */
[----:B------:R-:W-:Y:S02]  /*01d0*/  UIADD3 UR10, UR6, -0x1, URZ ;  /* 0xffffffff060a7890 */ /* 0x000fe4000fffe03f */
[----:B------:R-:W-:Y:S02]  /*01e0*/  UISETP.EQ.OR UP0, UPT, UR8, URZ, !UP0 ;  /* 0x0000003f0800728c */ /* 0x000fe4000c702670 */
[----:B------:R-:W-:Y:S02]  /*01f0*/  UISETP.GE.U32.AND UP1, UPT, UR10, 0x2, UPT ;  /* 0x000000020a00788c */ /* 0x000fe4000bf26070 */
[----:B------:R-:W-:-:S04]  /*0200*/  UISETP.EQ.AND UP0, UPT, UR6, URZ, UP0 ;  /* 0x0000003f0600728c */ /* 0x000fc80008702270 */
[----:B------:R-:W-:-:S04]  /*0210*/  USEL UR13, URZ, 0x1, !UP0 ;  /* 0x000000013f0d7887 */ /* 0x000fc8000c000000 */
[----:B------:R-:W-:Y:S01]  /*0220*/  USEL UR13, UR13, 0x2, UP1 ;  /* 0x000000020d0d7887 */ /* 0x000fe20008800000 */
[----:B0-----:R-:W-:-:S13]  /*0230*/  ISETP.NE.AND P0, PT, R3, RZ, PT ;  /* 0x000000ff0300720c */ /* 0x001fda0003f05270 */
[----:B------:R-:W-:Y:S05]  /*0240*/  @P0 BRA `(.L_x_2) ;  /* 0x0000000000580947 */ /* 0x000fea0003800000 */
[----:B------:R-:W0:Y:S01]  /*0250*/  S2UR UR9, SR_CgaCtaId ;  /* 0x00000000000979c3 */ /* 0x000e220000008800 */
[----:B------:R-:W-:Y:S01]  /*0260*/  UMOV UR4, 0x400 ;  /* 0x0000040000047882 */ /* 0x000fe20000000000 */
[----:B------:R-:W-:Y:S01]  /*0270*/  UMOV UR5, 0x1 ;  /* 0x0000000100057882 */ /* 0x000fe20000000000 */
[----:B------:R-:W-:Y:S01]  /*0280*/  UMOV UR6, 0x6 ;  /* 0x0000000600067882 */ /* 0x000fe20000000000 */
[----:B------:R-:W-:Y:S01]  /*0290*/  ELECT P0, URZ, PT ;  /* 0x00000000003f782f */ /* 0x000fe20003800000 */
[----:B------:R-:W-:-:S04]  /*02a0*/  UIADD3 UR6, -UR6, 0x100000, URZ ;  /* 0x0010000006067890 */ /* 0x000fc8000fffe13f */
[----:B------:R-:W-:Y:S02]  /*02b0*/  USHF.L.U32 UR7, UR6, 0xb, URZ ;  /* 0x0000000b06077899 */ /* 0x000fe4000800063f */
[----:B------:R-:W-:Y:S02]  /*02c0*/  USHF.L.U32 UR6, UR6, 0x1, URZ ;  /* 0x0000000106067899 */ /* 0x000fe4000800063f */
[----:B0-----:R-:W-:Y:S02]  /*02d0*/  ULEA UR9, UR9, UR4, 0x18 ;  /* 0x0000000409097291 */ /* 0x001fe4000f8ec03f */
[----:B------:R-:W-:-:S04]  /*02e0*/  UIADD3 UR4, -UR5, 0x100000, URZ ;  /* 0x0010000005047890 */ /* 0x000fc8000fffe13f */
[----:B------:R-:W-:Y:S02]  /*02f0*/  USHF.L.U32 UR5, UR4, 0xb, URZ ;  /* 0x0000000b04057899 */ /* 0x000fe4000800063f */
[----:B------:R-:W-:Y:S01]  /*0300*/  USHF.L.U32 UR4, UR4, 0x1, URZ ;  /* 0x0000000104047899 */ /* 0x000fe2000800063f */
[----:B------:R-:W0:Y:S11]  /*0310*/  FENCE.VIEW.ASYNC.S ;  /* 0x00000000000073c6 */ /* 0x000e360000000000 */
[----:B0-----:R0:W1:Y:S01]  /*0320*/  SYNCS.EXCH.64 URZ, [UR9], UR4 ;  /* 0x00000004093f75b2 */ /* 0x0010620008000100 */
[----:B------:R0:W2:Y:S01]  /*0330*/  SYNCS.EXCH.64 URZ, [UR9+0x20], UR6 ;  /* 0x00002006093f75b2 */ /* 0x0000a20008000100 */
[----:B------:R0:W3:Y:S01]  /*0340*/  SYNCS.EXCH.64 URZ, [UR9+0x8], UR4 ;  /* 0x00000804093f75b2 */ /* 0x0000e20008000100 */
[----:B------:R0:W4:Y:S01]  /*0350*/  SYNCS.EXCH.64 URZ, [UR9+0x28], UR6 ;  /* 0x00002806093f75b2 */ /* 0x0001220008000100 */
[----:B------:R0:W0:Y:S01]  /*0360*/  SYNCS.EXCH.64 URZ, [UR9+0x10], UR4 ;  /* 0x00001004093f75b2 */ /* 0x0000220008000100 */
[----:B------:R0:W0:Y:S01]  /*0370*/  SYNCS.EXCH.64 URZ, [UR9+0x30], UR6 ;  /* 0x00003006093f75b2 */ /* 0x0000220008000100 */
[----:B------:R0:W0:Y:S01]  /*0380*/  SYNCS.EXCH.64 URZ, [UR9+0x18], UR4 ;  /* 0x00001804093f75b2 */ /* 0x0000220008000100 */
[----:B------:R0:W0:Y:S01]  /*0390*/  SYNCS.EXCH.64 URZ, [UR9+0x38], UR6 ;  /* 0x00003806093f75b2 */ /* 0x0000220008000100 */
[----:B------:R-:W-:Y:S01]  /*03a0*/  NOP ;  /* 0x0000000000007918 */ /* 0x000fe20000000000 */
.L_x_2:
[----:B------:R-:W-:Y:S01]  /*03b0*/  SHF.R.S32.HI R2, RZ, 0x1f, R4 ;  /* 0x0000001fff027819 */ /* 0x000fe20000011404 */
[----:B------:R-:W5:Y:S01]  /*03c0*/  SHFL.IDX PT, R0, R0, RZ, 0x1f ;  /* 0x00001fff00007589 */ /* 0x000f6200000e0000 */
[----:B0-----:R-:W0:Y:S01]  /*03d0*/  S2UR UR9, SR_CTAID.X ;  /* 0x00000000000979c3 */ /* 0x001e220000002500 */
[----:B------:R-:W-:Y:S02]  /*03e0*/  ELECT P0, URZ, PT ;  /* 0x00000000003f782f */ /* 0x000fe40003800000 */
[----:B------:R-:W-:Y:S01]  /*03f0*/  LEA.HI R2, R2, R4, RZ, 0x7 ;  /* 0x0000000402027211 */ /* 0x000fe200078f38ff */
[----:B------:R-:W-:Y:S01]  /*0400*/  ULDC UR4, c[0x0][0x150] ;  /* 0x0000540000047ab9 */ /* 0x000fe20000000800 */
[----:B------:R-:W-:Y:S01]  /*0410*/  SHF.R.S32.HI R6, RZ, 0x1f, R3 ;  /* 0x0000001fff067819 */ /* 0x000fe20000011403 */
[----:B------:R-:W-:Y:S01]  /*0420*/  NOP ;  /* 0x0000000000007918 */ /* 0x000fe20000000000 */
[----:B------:R-:W-:Y:S01]  /*0430*/  LOP3.LUT R2, R2, 0xffffff80, RZ, 0xc0, !PT ;  /* 0xffffff8002027812 */ /* 0x000fe200078ec0ff */
[----:B------:R-:W-:Y:S01]  /*0440*/  NOP ;  /* 0x0000000000007918 */ /* 0x000fe20000000000 */
[----:B------:R-:W-:Y:S01]  /*0450*/  LEA.HI R6, R6, R3, RZ, 0x2 ;  /* 0x0000000306067211 */ /* 0x000fe200078f10ff */
[----:B------:R-:W1:Y:S02]  /*0460*/  LDC R8, c[0x0][0x144] ;  /* 0x00005100ff087b82 */ /* 0x000e640000000800 */
[----:B------:R-:W-:Y:S01]  /*0470*/  IMAD.IADD R4, R4, 0x1, -R2 ;  /* 0x0000000104047824 */ /* 0x000fe200078e0a02 */
[----:B------:R-:W-:Y:S01]  /*0480*/  LOP3.LUT R6, R6, 0x3ffffffc, RZ, 0xc0, !PT ;  /* 0x3ffffffc06067812 */ /* 0x000fe200078ec0ff */
[----:B------:R-:W2:Y:S03]  /*0490*/  S2R R2, SR_CTAID.Y ;  /* 0x0000000000027919 */ /* 0x000ea60000002600 */
[----:B------:R-:W-:Y:S01]  /*04a0*/  SHF.R.S32.HI R5, RZ, 0x1f, R4 ;  /* 0x0000001fff057819 */ /* 0x000fe20000011404 */
[----:B------:R-:W-:Y:S01]  /*04b0*/  IMAD.IADD R6, R3, 0x1, -R6 ;  /* 0x0000000103067824 */ /* 0x000fe200078e0a06 */
[----:B------:R-:W3:Y:S02]  /*04c0*/  LDC R11, c[0x0][0x148] ;  /* 0x00005200ff0b7b82 */ /* 0x000ee40000000800 */
[----:B------:R-:W-:-:S02]  /*04d0*/  LEA.HI R5, R5, R4, RZ, 0x3 ;  /* 0x0000000405057211 */ /* 0x000fc400078f18ff */
[----:B-----5:R-:W-:Y:S02]  /*04e0*/  ISETP.NE.OR P0, PT, R0, RZ, !P0 ;  /* 0x000000ff0000720c */ /* 0x020fe40004705670 */
[--C-:B------:R-:W-:Y:S02]  /*04f0*/  SHF.R.S32.HI R0, RZ, 0x3, R5.reuse ;  /* 0x00000003ff007819 */ /* 0x100fe40000011405 */
[----:B------:R-:W-:Y:S02]  /*0500*/  SHF.R.S32.HI R5, RZ, 0x1f, R5 ;  /* 0x0000001fff057819 */ /* 0x000fe40000011405 */
[----:B0-----:R-:W-:Y:S02]  /*0510*/  I2FP.F32.U32 R7, UR9 ;  /* 0x0000000900077c45 */ /* 0x001fe40008201000 */
[----:B------:R-:W-:-:S03]  /*0520*/  LEA.HI R5, R5, R0, RZ, 0x2 ;  /* 0x0000000005057211 */ /* 0x000fc600078f10ff */
[----:B------:R-:W-:Y:S01]  /*0530*/  FMUL R7, R7, UR4 ;  /* 0x0000000407077c20 */ /* 0x000fe20008400000 */
[----:B------:R-:W-:Y:S01]  /*0540*/  LOP3.LUT R5, R5, 0xfffffffc, RZ, 0xc0, !PT ;  /* 0xfffffffc05057812 */ /* 0x000fe200078ec0ff */
[----:B------:R-:W-:Y:S01]  /*0550*/  VOTEU.ALL UP0, P0 ;  /* 0x00000000003f7886 */ /* 0x000fe20000000000 */
[----:B------:R-:W-:Y:S01]  /*0560*/  ULDC UR4, c[0x0][0x154] ;  /* 0x0000550000047ab9 */ /* 0x000fe20000000800 */
[----:B------:R-:W-:Y:S02]  /*0570*/  VOTEU.ALL UP1, P0 ;  /* 0x00000000003f7886 */ /* 0x000fe40000020000 */
[----:B------:R-:W0:Y:S01]  /*0580*/  F2I.U32.TRUNC.NTZ R7, R7 ;  /* 0x0000000700077305 */ /* 0x000e22000020f000 */
[----:B------:R-:W-:Y:S01]  /*0590*/  IMAD.IADD R5, R0, 0x1, -R5 ;  /* 0x0000000100057824 */ /* 0x000fe200078e0a05 */
[----:B------:R-:W5:Y:S01]  /*05a0*/  @!UP0 S2UR UR7, SR_CgaCtaId ;  /* 0x00000000000789c3 */ /* 0x000f620000008800 */
[----:B------:R-:W-:Y:S02]  /*05b0*/  @!UP0 UMOV UR6, 0x400 ;  /* 0x0000040000068882 */ /* 0x000fe40000000000 */
[----:B------:R-:W-:Y:S01]  /*05c0*/  IMAD R5, R6, 0x4, R5 ;  /* 0x0000000406057824 */ /* 0x000fe200078e0205 */
[----:B--2---:R-:W-:-:S04]  /*05d0*/  I2FP.F32.U32 R9, R2 ;  /* 0x0000000200097245 */ /* 0x004fc80000201000 */
[----:B------:R-:W-:Y:S01]  /*05e0*/  LEA.HI R0, R5, R5, RZ, 0x1 ;  /* 0x0000000505007211 */ /* 0x000fe200078f08ff */
[----:B------:R-:W-:Y:S01]  /*05f0*/  FMUL R9, R9, UR4 ;  /* 0x0000000409097c20 */ /* 0x000fe20008400000 */
[----:B------:R-:W-:Y:S02]  /*0600*/  UMOV UR4, 0x20 ;  /* 0x0000002000047882 */ /* 0x000fe40000000000 */
[----:B------:R-:W-:Y:S01]  /*0610*/  LOP3.LUT R6, R0, 0xfffffffe, RZ, 0xc0, !PT ;  /* 0xfffffffe00067812 */ /* 0x000fe200078ec0ff */
[----:B0-----:R-:W-:Y:S01]  /*0620*/  IMAD.MOV R13, RZ, RZ, -R7 ;  /* 0x000000ffff0d7224 */ /* 0x001fe200078e0a07 */
[----:B------:R-:W-:-:S04]  /*0630*/  @!UP0 UIADD3 UR4, -UR4, 0x100000, URZ ;  /* 0x0010000004048890 */ /* 0x000fc8000fffe13f */
[----:B------:R-:W-:Y:S02]  /*0640*/  @!UP0 USHF.L.U32 UR5, UR4, 0xb, URZ ;  /* 0x0000000b04058899 */ /* 0x000fe4000800063f */
[----:B------:R-:W-:Y:S01]  /*0650*/  @!UP0 USHF.L.U32 UR4, UR4, 0x1, URZ ;  /* 0x0000000104048899 */ /* 0x000fe2000800063f */
[----:B------:R-:W0:Y:S01]  /*0660*/  F2I.U32.TRUNC.NTZ R9, R9 ;  /* 0x0000000900097305 */ /* 0x000e22000020f000 */
[----:B-1----:R-:W-:Y:S02]  /*0670*/  IMAD R0, R8, R13, UR9 ;  /* 0x0000000908007e24 */ /* 0x002fe4000f8e020d */
[C---:B------:R-:W-:Y:S02]  /*0680*/  IMAD.IADD R7, R5.reuse, 0x1, -R6 ;  /* 0x0000000105077824 */ /* 0x040fe400078e0a06 */
[----:B------:R-:W-:-:S03]  /*0690*/  IMAD.SHL.U32 R6, R5, 0x4, RZ ;  /* 0x0000000405067824 */ /* 0x000fc600078e00ff */
[----:B------:R-:W-:Y:S01]  /*06a0*/  ISETP.NE.AND P2, PT, R7, R0, PT ;  /* 0x000000000700720c */ /* 0x000fe20003f45270 */
[----:B-----5:R-:W-:Y:S01]  /*06b0*/  @!UP0 ULEA UR6, UR7, UR6, 0x18 ;  /* 0x0000000607068291 */ /* 0x020fe2000f8ec03f */
[----:B------:R-:W-:Y:S01]  /*06c0*/  LOP3.LUT R10, R5, 0xc, R6, 0x78, !PT ;  /* 0x0000000c050a7812 */ /* 0x000fe200078e7806 */
[----:B------:R-:W1:Y:S01]  /*06d0*/  LDC R7, c[0x0][0x140] ;  /* 0x00005000ff077b82 */ /* 0x000e620000000800 */
[----:B------:R-:W-:Y:S01]  /*06e0*/  VOTEU.ALL UP0, P0 ;  /* 0x00000000003f7886 */ /* 0x000fe20000000000 */
[----:B------:R-:W-:Y:S01]  /*06f0*/  LOP3.LUT P0, RZ, R4, 0x7, RZ, 0xc0, !PT ;  /* 0x0000000704ff7812 */ /* 0x000fe2000780c0ff */
[----:B0-----:R-:W-:Y:S01]  /*0700*/  IMAD.MOV R12, RZ, RZ, -R9 ;  /* 0x000000ffff0c7224 */ /* 0x001fe200078e0a09 */
[----:B------:R0:W-:Y:S01]  /*0710*/  STL [R1+0x74], R10 ;  /* 0x0000740a01007387 */ /* 0x0001e20000100800 */
[----:B------:R-:W-:Y:S01]  /*0720*/  IMAD.MOV.U32 R4, RZ, RZ, 0x1 ;  /* 0x00000001ff047424 */ /* 0x000fe200078e00ff */
[----:B------:R-:W-:Y:S01]  /*0730*/  ISETP.LT.U32.AND P0, PT, R10, 0x4, !P0 ;  /* 0x000000040a00780c */ /* 0x000fe20004701070 */
[----:B---3--:R-:W-:-:S03]  /*0740*/  IMAD R6, R11, R12, R2 ;  /* 0x0000000c0b067224 */ /* 0x008fc600078e0202 */
[----:B------:R-:W-:Y:S01]  /*0750*/  @P2 LEA.HI R5, R10, R10, RZ, 0x1 ;  /* 0x0000000a0a052211 */ /* 0x000fe200078f08ff */
[----:B------:R-:W2:Y:S02]  /*0760*/  FENCE.VIEW.ASYNC.S ;  /* 0x00000000000073c6 */ /* 0x000ea40000000000 */
[----:B--2---:R0:W2:Y:S01]  /*0770*/  @!UP0 SYNCS.EXCH.64 URZ, [UR6+0x50], UR4 ;  /* 0x00005004063f85b2 */ /* 0x0040a20008000100 */
[----:B------:R-:W-:-:S04]  /*0780*/  @P2 SHF.R.S32.HI R5, RZ, 0x1, R5 ;  /* 0x00000001ff052819 */ /* 0x000fc80000011405 */
[----:B------:R-:W-:Y:S02]  /*0790*/  @P2 ISETP.NE.AND P3, PT, R5, R6, PT ;  /* 0x000000060500220c */ /* 0x000fe40003f65270 */
[----:B------:R-:W-:Y:S02]  /*07a0*/  SEL R5, RZ, 0x1, !P0 ;  /* 0x00000001ff057807 */ /* 0x000fe40004000000 */
[----:B------:R-:W-:Y:S02]  /*07b0*/  @P2 SEL R4, RZ, 0x1, P3 ;  /* 0x00000001ff042807 */ /* 0x000fe40001800000 */
[----:B-1----:R-:W-:Y:S02]  /*07c0*/  ISETP.EQ.U32.AND P5, PT, R7, 0x1, PT ;  /* 0x000000010700780c */ /* 0x002fe40003fa2070 */
[----:B------:R-:W-:Y:S01]  /*07d0*/  LOP3.LUT R4, R4, R5, RZ, 0xc0, !PT ;  /* 0x0000000504047212 */ /* 0x000fe200078ec0ff */
[----:B------:R0:W1:Y:S01]  /*07e0*/  @!UP1 SYNCS.EXCH.64 URZ, [UR6+0x58], UR4 ;  /* 0x00005804063f95b2 */ /* 0x0000620008000100 */
[----:B------:R-:W-:-:S03]  /*07f0*/  NOP ;  /* 0x0000000000007918 */ /* 0x000fc60000000000 */
[----:B------:R0:W-:Y:S06]  /*0800*/  STL [R1+0x70], R4 ;  /* 0x0000700401007387 */ /* 0x0001ec0000100800 */
[----:B--2---:R-:W-:Y:S05]  /*0810*/  @!P5 BRA `(.L_x_3) ;  /* 0x000000000008d947 */ /* 0x004fea0003800000 */
[----:B-1--4-:R-:W-:Y:S01]  /*0820*/  UCGABAR_ARV ;  /* 0x00000000000079c7 */ /* 0x012fe20008000000 */
[----:B------:R-:W-:Y:S05]  /*0830*/  BRA `(.L_x_4) ;  /* 0x0000000000047947 */ /* 0x000fea0003800000 */
.L_x_3:
[----:B-1--4-:R-:W-:Y:S01]  /*0840*/  NOP ;  /* 0x0000000000007918 */ /* 0x012fe20000000000 */
.L_x_4:
[----:B------:R-:W1:Y:S01]  /*0850*/  LDC R3, c[0x0][0x65c] ;  /* 0x00019700ff037b82 */ /* 0x000e620000000800 */
[----:B0-----:R-:W-:Y:S02]  /*0860*/  IMAD.U32 R4, RZ, RZ, UR9 ;  /* 0x00000009ff047e24 */ /* 0x001fe4000f8e00ff */
[----:B------:R-:W-:Y:S01]  /*0870*/  IMAD.MOV.U32 R5, RZ, RZ, RZ ;  /* 0x000000ffff057224 */ /* 0x000fe200078e00ff */
[----:B-1----:R-:W-:-:S13]  /*0880*/  ISETP.NE.AND P4, PT, R3, 0x1, PT ;  /* 0x000000010300780c */ /* 0x002fda0003f85270 */
[----:B------:R-:W0:Y:S01]  /*0890*/  @P4 LDC R7, c[0x0][0x10] ;  /* 0x00000400ff074b82 */ /* 0x000e220000000800 */
[----:B------:R-:W-:Y:S02]  /*08a0*/  @P4 IMAD.MOV.U32 R3, RZ, RZ, RZ ;  /* 0x000000ffff034224 */ /* 0x000fe400078e00ff */
[----:B------:R-:W-:-:S05]  /*08b0*/  @P4 IMAD.MOV.U32 R13, RZ, RZ, RZ ;  /* 0x000000ffff0d4224 */ /* 0x000fca00078e00ff */
[----:B------:R-:W1:Y:S01]  /*08c0*/  @!P4 LDC R9, c[0x0][0xc] ;  /* 0x00000300ff09cb82 */ /* 0x000e620000000800 */
[----:B0-----:R-:W-:-:S04]  /*08d0*/  @P4 IMAD.WIDE.U32 R6, R7, UR9, R2 ;  /* 0x0000000907064c25 */ /* 0x001fc8000f8e0002 */
[----:B------:R-:W-:Y:S02]  /*08e0*/  @P4 IMAD.MOV.U32 R19, RZ, RZ, R6 ;  /* 0x000000ffff134224 */ /* 0x000fe400078e0006 */
[----:B------:R-:W-:Y:S02]  /*08f0*/  @P4 IMAD.IADD R23, R7, 0x1, R13 ;  /* 0x0000000107174824 */ /* 0x000fe400078e020d */
[----:B-1----:R-:W-:-:S04]  /*0900*/  @!P4 IMAD.WIDE.U32 R4, R2, R9, R4 ;  /* 0x000000090204c225 */ /* 0x002fc800078e0004 */
[----:B------:R-:W-:Y:S02]  /*0910*/  @!P4 IMAD.MOV.U32 R19, RZ, RZ, R4 ;  /* 0x000000ffff13c224 */ /* 0x000fe400078e0004 */
[----:B------:R-:W-:-:S03]  /*0920*/  @!P4 IMAD.MOV.U32 R23, RZ, RZ, R5 ;  /* 0x000000ffff17c224 */ /* 0x000fc600078e0005 */
[----:B------:R0:W-:Y:S04]  /*0930*/  STL [R1+0x7c], R19 ;  /* 0x00007c1301007387 */ /* 0x0001e80000100800 */
[----:B------:R0:W-:Y:S01]  /*0940*/  STL [R1+0x78], R23 ;  /* 0x0000781701007387 */ /* 0x0001e20000100800 */
[----:B------:R-:W-:Y:S05]  /*0950*/  @!P5 BRA `(.L_x_5) ;  /* 0x00000000000cd947 */ /* 0x000fea0003800000 */
[----:B------:R-:W-:Y:S01]  /*0960*/  UCGABAR_WAIT ;  /* 0x0000000000007dc7 */ /* 0x000fe20008000000 */
[----:B------:R-:W-:Y:S01]  /*0970*/  CCTL.IVALL ;  /* 0x00000000ff00798f */ /* 0x000fe20002000000 */
[----:B------:R-:W-:Y:S05]  /*0980*/  BRA `(.L_x_6) ;  /* 0x0000000000047947 */ /* 0x000fea0003800000 */
.L_x_5:
[----:B------:R-:W-:Y:S06]  /*0990*/  BAR.SYNC.DEFER_BLOCKING 0x0 ;  /* 0x0000000000007b1d */ /* 0x000fec0000010000 */
.L_x_6:
[----:B------:R-:W-:Y:S05]  /*09a0*/  @!P1 BRA `(.L_x_7) ;  /* 0x000000e400989947 */ /* 0x000fea0003800000 */
[----:B------:R-:W-:-:S06]  /*09b0*/  UISETP.GT.U32.AND UP0, UPT, UR10, 0x1, UPT ;  /* 0x000000010a00788c */ /* 0x000fcc000bf04070 */
[----:B------:R-:W-:-:S13]  /*09c0*/  PLOP3.LUT P0, PT, PT, PT, UP0, 0x80, 0x0 ;  /* 0x000000000000781c */ /* 0x000fda0003f0f008 */
[----:B------:R-:W-:Y:S05]  /*09d0*/  @P0 EXIT ;  /* 0x000000000000094d */ /* 0x000fea0003800000 */
[----:B------:R-:W-:Y:S01]  /*09e0*/  IMAD.MOV.U32 R6, RZ, RZ, -0x1 ;  /* 0xffffffffff067424 */ /* 0x000fe200078e00ff */
[----:B------:R-:W-:Y:S01]  /*09f0*/  ULDC.64 UR4, c[0x0][0x650] ;  /* 0x0001940000047ab9 */ /* 0x000fe20000000a00 */
[----:B------:R-:W-:Y:S01]  /*0a00*/  IMAD.MOV.U32 R5, RZ, RZ, -0x1 ;  /* 0xffffffffff057424 */ /* 0x000fe200078e00ff */
[----:B------:R-:W-:Y:S01]  /*0a10*/  ISETP.GE.U32.AND P0, PT, R19, UR4, PT ;  /* 0x0000000413007c0c */ /* 0x000fe2000bf06070 */
[----:B------:R-:W-:Y:S01]  /*0a20*/  UMOV UR12, 0xffffffff ;  /* 0xffffffff000c7882 */ /* 0x000fe20000000000 */
[----:B------:R1:W-:Y:S01]  /*0a30*/  STL [R1+0x84], R6 ;  /* 0x0000840601007387 */ /* 0x0003e20000100800 */
[----:B------:R-:W-:Y:S02]  /*0a40*/  PRMT R4, RZ, 0x7610, R4 ;  /* 0x00007610ff047816 */ /* 0x000fe40000000004 */
[----:B------:R-:W-:Y:S01]  /*0a50*/  ISETP.GE.U32.AND.EX P0, PT, R23, UR5, PT, P0 ;  /* 0x0000000517007c0c */ /* 0x000fe2000bf06100 */
[----:B------:R1:W-:-:S12]  /*0a60*/  STL [R1+0x80], R5 ;  /* 0x0000800501007387 */ /* 0x0003d80000100800 */
[----:B-1----:R-:W-:Y:S05]  /*0a70*/  @P0 BRA `(.L_x_8) ;  /* 0x0000000400380947 */ /* 0x002fea0003800000 */
[----:B------:R-:W1:Y:S01]  /*0a80*/  LDC.64 R14, c[0x0][0x628] ;  /* 0x00018a00ff0e7b82 */ /* 0x000e620000000a00 */
[----:B------:R-:W-:Y:S02]  /*0a90*/  IMAD.MOV.U32 R4, RZ, RZ, R19 ;  /* 0x000000ffff047224 */ /* 0x000fe400078e0013 */
[----:B------:R-:W-:-:S05]  /*0aa0*/  IMAD.MOV.U32 R5, RZ, RZ, R23 ;  /* 0x000000ffff057224 */ /* 0x000fca00078e0017 */
[----:B------:R-:W2:Y:S08]  /*0ab0*/  LDC R10, c[0x0][0x630] ;  /* 0x00018c00ff0a7b82 */ /* 0x000eb00000000800 */
[----:B------:R-:W3:Y:S01]  /*0ac0*/  LDC.64 R16, c[0x0][0x620] ;  /* 0x00018800ff107b82 */ /* 0x000ee20000000a00 */
[----:B-1----:R-:W-:-:S04]  /*0ad0*/  ISETP.NE.U32.AND P0, PT, R14, RZ, PT ;  /* 0x000000ff0e00720c */ /* 0x002fc80003f05070 */
[----:B------:R-:W-:-:S13]  /*0ae0*/  ISETP.NE.AND.EX P0, PT, R15, RZ, PT, P0 ;  /* 0x000000ff0f00720c */ /* 0x000fda0003f05300 */
[----:B--23--:R-:W-:Y:S05]  /*0af0*/  @!P0 BRA `(.L_x_9) ;  /* 0x0000000000288947 */ /* 0x00cfea0003800000 */
[----:B------:R-:W1:Y:S02]  /*0b00*/  LDC R9, c[0x0][0x634] ;  /* 0x00018d00ff097b82 */ /* 0x000e640000000800 */
[----:B-1----:R-:W-:-:S05]  /*0b10*/  IADD3 R9, P0, R19, R9, RZ ;  /* 0x0000000913097210 */ /* 0x002fca0007f1e0ff */
[----:B------:R-:W-:-:S04]  /*0b20*/  IMAD.X R13, RZ, RZ, R23, P0 ;  /* 0x000000ffff0d7224 */ /* 0x000fc800000e0617 */
[----:B------:R-:W-:-:S04]  /*0b30*/  IMAD.WIDE.U32 R4, R13, R14, RZ ;  /* 0x0000000e0d047225 */ /* 0x000fc800078e00ff */
[----:B------:R-:W-:-:S04]  /*0b40*/  IMAD.WIDE.U32 R6, P0, R9, R15, R4 ;  /* 0x0000000f09067225 */ /* 0x000fc80007800004 */
[----:B------:R-:W-:-:S04]  /*0b50*/  IMAD.WIDE.U32 R4, R9, R14, RZ ;  /* 0x0000000e09047225 */ /* 0x000fc800078e00ff */
[----:B------:R-:W-:Y:S01]  /*0b60*/  IMAD.X R9, RZ, RZ, RZ, P0 ;  /* 0x000000ffff097224 */ /* 0x000fe200000e06ff */
[----:B------:R-:W-:Y:S01]  /*0b70*/  IADD3 RZ, P0, R5, R6, RZ ;  /* 0x0000000605ff7210 */ /* 0x000fe20007f1e0ff */
[----:B------:R-:W-:-:S04]  /*0b80*/  IMAD.MOV.U32 R8, RZ, RZ, R7 ;  /* 0x000000ffff087224 */ /* 0x000fc800078e0007 */
[----:B------:R-:W-:-:S08]  /*0b90*/  IMAD.WIDE.U32.X R4, R13, R15, R8, P0 ;  /* 0x0000000f0d047225 */ /* 0x000fd000000e0408 */
.L_x_9:
[----:B------:R-:W1:Y:S01]  /*0ba0*/  LDC.64 R20, c[0x0][0x640] ;  /* 0x00019000ff147b82 */ /* 0x000e620000000a00 */
[-C--:B------:R-:W-:Y:S01]  /*0bb0*/  SHF.R.U64 R22, R4, R10.reuse, R5 ;  /* 0x0000000a04167219 */ /* 0x080fe20000001205 */
[----:B------:R-:W-:Y:S01]  /*0bc0*/  IMAD.MOV.U32 R4, RZ, RZ, R19 ;  /* 0x000000ffff047224 */ /* 0x000fe200078e0013 */
[----:B------:R-:W-:Y:S01]  /*0bd0*/  SHF.R.U32.HI R3, RZ, R10, R5 ;  /* 0x0000000aff037219 */ /* 0x000fe20000011605 */
[----:B------:R-:W-:Y:S01]  /*0be0*/  IMAD.MOV.U32 R5, RZ, RZ, R23 ;  /* 0x000000ffff057224 */ /* 0x000fe200078e0017 */
[----:B------:R-:W-:Y:S01]  /*0bf0*/  IADD3 R7, P0, RZ, -R22, RZ ;  /* 0x80000016ff077210 */ /* 0x000fe20007f1e0ff */
[----:B0-----:R-:W-:Y:S02]  /*0c00*/  IMAD R23, R11, R12, R2 ;  /* 0x0000000c0b177224 */ /* 0x001fe400078e0202 */
[----:B------:R-:W0:Y:S01]  /*0c10*/  LDC R8, c[0x0][0x618] ;  /* 0x00018600ff087b82 */ /* 0x000e220000000800 */
[----:B------:R-:W-:Y:S02]  /*0c20*/  IMAD.MOV.U32 R11, RZ, RZ, 0x1 ;  /* 0x00000001ff0b7424 */ /* 0x000fe400078e00ff */
[----:B------:R-:W-:-:S02]  /*0c30*/  IMAD.X R3, RZ, RZ, ~R3, P0 ;  /* 0x000000ffff037224 */ /* 0x000fc400000e0e03 */
[----:B------:R-:W-:-:S03]  /*0c40*/  IMAD.WIDE.U32 R4, R7, R16, R4 ;  /* 0x0000001007047225 */ /* 0x000fc600078e0004 */
[----:B------:R-:W2:Y:S01]  /*0c50*/  LDC R14, c[0x0][0x608] ;  /* 0x00018200ff0e7b82 */ /* 0x000ea20000000800 */
[----:B------:R-:W-:-:S04]  /*0c60*/  IMAD R6, R3, R16, RZ ;  /* 0x0000001003067224 */ /* 0x000fc800078e02ff */
[----:B------:R-:W-:-:S03]  /*0c70*/  IMAD R3, R7, R17, R6 ;  /* 0x0000001107037224 */ /* 0x000fc600078e0206 */
[----:B------:R-:W3:Y:S01]  /*0c80*/  LDC R18, c[0x0][0x658] ;  /* 0x00019600ff127b82 */ /* 0x000ee20000000800 */
[----:B------:R-:W-:Y:S01]  /*0c90*/  IMAD.IADD R3, R5, 0x1, R3 ;  /* 0x0000000105037824 */ /* 0x000fe200078e0203 */
[----:B-1----:R-:W-:Y:S01]  /*0ca0*/  ISETP.NE.U32.AND P0, PT, R20, RZ, PT ;  /* 0x000000ff1400720c */ /* 0x002fe20003f05070 */
[----:B------:R-:W-:-:S03]  /*0cb0*/  IMAD.MOV.U32 R5, RZ, RZ, -0x1 ;  /* 0xffffffffff057424 */ /* 0x000fc600078e00ff */
[----:B------:R-:W-:Y:S02]  /*0cc0*/  ISETP.NE.AND.EX P0, PT, R21, RZ, PT, P0 ;  /* 0x000000ff1500720c */ /* 0x000fe40003f05300 */
[----:B------:R-:W1:Y:S01]  /*0cd0*/  LDC R13, c[0x0][0x600] ;  /* 0x00018000ff0d7b82 */ /* 0x000e620000000800 */
[-CC-:B0-----:R-:W-:Y:S02]  /*0ce0*/  SHF.R.U64 R10, R4, R8.reuse, R3.reuse ;  /* 0x00000008040a7219 */ /* 0x181fe40000001203 */
[----:B------:R-:W-:-:S05]  /*0cf0*/  SHF.R.U32.HI R3, RZ, R8, R3 ;  /* 0x00000008ff037219 */ /* 0x000fca0000011603 */
[----:B------:R-:W0:Y:S01]  /*0d00*/  LDC R15, c[0x0][0x648] ;  /* 0x00019200ff0f7b82 */ /* 0x000e220000000800 */
[-CC-:B--2---:R-:W-:Y:S02]  /*0d10*/  SHF.R.U64 R19, R10, R14.reuse, R3.reuse ;  /* 0x0000000e0a137219 */ /* 0x184fe40000001203 */
[----:B------:R-:W-:-:S05]  /*0d20*/  SHF.R.U32.HI R3, RZ, R14, R3 ;  /* 0x0000000eff037219 */ /* 0x000fca0000011603 */
[----:B------:R-:W2:Y:S01]  /*0d30*/  LDC R17, c[0x0][0x638] ;  /* 0x00018e00ff117b82 */ /* 0x000ea20000000800 */
[-C--:B---3--:R-:W-:Y:S02]  /*0d40*/  SHF.L.U32 R2, R5, R18.reuse, RZ ;  /* 0x0000001205027219 */ /* 0x088fe400000006ff */
[--C-:B------:R-:W-:Y:S02]  /*0d50*/  SHF.R.U64 R12, R19, R18, R3.reuse ;  /* 0x00000012130c7219 */ /* 0x100fe40000001203 */
[----:B------:R-:W-:Y:S02]  /*0d60*/  LOP3.LUT R8, RZ, R2, RZ, 0x33, !PT ;  /* 0x00000002ff087212 */ /* 0x000fe400078e33ff */
[----:B------:R-:W-:Y:S01]  /*0d70*/  SHF.R.U32.HI R3, RZ, R18, R3 ;  /* 0x00000012ff037219 */ /* 0x000fe20000011603 */
[----:B------:R-:W3:Y:S01]  /*0d80*/  LDC R16, c[0x0][0x610] ;  /* 0x00018400ff107b82 */ /* 0x000ee20000000800 */
[----:B------:R-:W-:Y:S01]  /*0d90*/  IMAD.MOV.U32 R2, RZ, RZ, R12 ;  /* 0x000000ffff027224 */ /* 0x000fe200078e000c */
[----:B------:R-:W-:Y:S06]  /*0da0*/  @!P0 BRA `(.L_x_10) ;  /* 0x0000000000288947 */ /* 0x000fec0003800000 */
[----:B------:R-:W4:Y:S02]  /*0db0*/  LDC R7, c[0x0][0x64c] ;  /* 0x00019300ff077b82 */ /* 0x000f240000000800 */
[----:B----4-:R-:W-:-:S05]  /*0dc0*/  IADD3 R7, P0, R12, R7, RZ ;  /* 0x000000070c077210 */ /* 0x010fca0007f1e0ff */
        /* <DEDUP_REMOVED lines=8> */
.L_x_10:
[----:B0-----:R-:W-:Y:S01]  /*0e50*/  SHF.R.U64 R4, R2, R15, R3 ;  /* 0x0000000f02047219 */ /* 0x001fe20000001203 */
[----:B-1----:R-:W-:Y:S01]  /*0e60*/  VIADD R5, R13, 0xffffffff ;  /* 0xffffffff0d057836 */ /* 0x002fe20000000000 */
[----:B------:R-:W-:Y:S02]  /*0e70*/  SHF.L.U32 R2, R11, R18, RZ ;  /* 0x000000120b027219 */ /* 0x000fe400000006ff */
[----:B------:R-:W-:Y:S01]  /*0e80*/  LOP3.LUT R3, R19, R8, RZ, 0xc0, !PT ;  /* 0x0000000813037212 */ /* 0x000fe200078ec0ff */
[----:B------:R-:W-:Y:S01]  /*0e90*/  IMAD.MOV R6, RZ, RZ, -R4 ;  /* 0x000000ffff067224 */ /* 0x000fe200078e0a04 */
[----:B------:R-:W-:Y:S02]  /*0ea0*/  SEL R0, R0, R23, !P4 ;  /* 0x0000001700007207 */ /* 0x000fe40006000000 */
[----:B------:R-:W-:Y:S01]  /*0eb0*/  LOP3.LUT R5, R10, R5, RZ, 0xc0, !PT ;  /* 0x000000050a057212 */ /* 0x000fe200078ec0ff */
[----:B------:R-:W-:Y:S01]  /*0ec0*/  IMAD R3, R2, R4, R3 ;  /* 0x0000000402037224 */ /* 0x000fe200078e0203 */
[----:B------:R-:W-:Y:S01]  /*0ed0*/  R2UR UR12, R22 ;  /* 0x00000000160c72ca */ /* 0x000fe200000e0000 */
[----:B--2---:R-:W-:-:S02]  /*0ee0*/  IMAD R2, R6, R17, R12 ;  /* 0x0000001106027224 */ /* 0x004fc400078e020c */
[----:B---3--:R-:W-:Y:S02]  /*0ef0*/  IMAD R0, R3, R16, R0 ;  /* 0x0000001003007224 */ /* 0x008fe400078e0200 */
[----:B------:R-:W-:Y:S02]  /*0f00*/  IMAD R3, R2, R13, R5 ;  /* 0x0000000d02037224 */ /* 0x000fe400078e0205 */
[----:B------:R-:W-:-:S03]  /*0f10*/  IMAD.MOV.U32 R4, RZ, RZ, 0x1 ;  /* 0x00000001ff047424 */ /* 0x000fc600078e00ff */
[----:B------:R-:W-:Y:S02]  /*0f20*/  SEL R2, R3, R0, !P4 ;  /* 0x0000000003027207 */ /* 0x000fe40006000000 */
[----:B------:R-:W-:-:S03]  /*0f30*/  SEL R0, R0, R3, !P4 ;  /* 0x0000000300007207 */ /* 0x000fc60006000000 */
[----:B------:R1:W-:Y:S04]  /*0f40*/  STL [R1+0x80], R2 ;  /* 0x0000800201007387 */ /* 0x0003e80000100800 */
[----:B------:R1:W-:Y:S02]  /*0f50*/  STL [R1+0x84], R0 ;  /* 0x0000840001007387 */ /* 0x0003e40000100800 */
.L_x_8:
[----:B------:R-:W-:-:S08]  /*0f60*/  NOP ;  /* 0x0000000000007918 */ /* 0x000fd00000000000 */
[----:B------:R-:W2:Y:S02]  /*0f70*/  USETMAXREG.TRY_ALLOC.CTAPOOL UP0, 0xe8 ;  /* 0x000000e8000079c8 */ /* 0x000ea40008000600 */
[----:B--2---:R-:W-:-:S13]  /*0f80*/  PLOP3.LUT P0, PT, PT, PT, UP0, 0x80, 0x0 ;  /* 0x000000000000781c */ /* 0x004fda0003f0f008 */
[----:B------:R-:W-:Y:S05]  /*0f90*/  @!P0 BRA `(.L_x_8) ;  /* 0xfffffffc00f08947 */ /* 0x000fea000383ffff */
[----:B------:R-:W-:Y:S01]  /*0fa0*/  ULDC.64 UR4, c[0x0][0x598] ;  /* 0x0001660000047ab9 */ /* 0x000fe20000000a00 */
[----:B------:R-:W-:Y:S01]  /*0fb0*/  ULDC.64 UR14, c[0x0][0x208] ;  /* 0x00008200000e7ab9 */ /* 0x000fe20000000a00 */
[----:B------:R-:W-:-:S04]  /*0fc0*/  ISETP.NE.U32.AND P0, PT, RZ, UR4, PT ;  /* 0x00000004ff007c0c */ /* 0x000fc8000bf05070 */
[----:B------:R-:W-:-:S13]  /*0fd0*/  ISETP.NE.AND.EX P0, PT, RZ, UR5, PT, P0 ;  /* 0x00000005ff007c0c */ /* 0x000fda000bf05300 */
[----:B------:R-:W-:Y:S05]  /*0fe0*/  @!P0 BRA `(.L_x_11) ;  /* 0x0000000000208947 */ /* 0x000fea0003800000 */
[----:B-1----:R-:W1:Y:S02]  /*0ff0*/  LDC.64 R2, c[0x0][0x598] ;  /* 0x00016600ff027b82 */ /* 0x002e640000000a00 */
[----:B-1----:R-:W2:Y:S02]  /*1000*/  LDG.E.64 R2, desc[UR14][R2.64] ;  /* 0x0000000e02027981 */ /* 0x002ea4000c1e1b00 */
[----:B--2---:R-:W-:-:S04]  /*1010*/  ISETP.NE.U32.AND P0, PT, R2, RZ, PT ;  /* 0x000000ff0200720c */ /* 0x004fc80003f05070 */
[----:B------:R-:W-:-:S13]  /*1020*/  ISETP.NE.AND.EX P0, PT, R3, RZ, PT, P0 ;  /* 0x000000ff0300720c */ /* 0x000fda0003f05300 */
[----:B------:R-:W-:Y:S05]  /*1030*/  @!P0 BRA `(.L_x_11) ;  /* 0x00000000000c8947 */ /* 0x000fea0003800000 */
[----:B------:R-:W2:Y:S02]  /*1040*/  LD.E R2, desc[UR14][R2.64] ;  /* 0x0000000e02027980 */ /* 0x000ea4000c101900 */
[----:B--2---:R-:W-:Y:S01]  /*1050*/  R2UR UR20, R2 ;  /* 0x00000000021472ca */ /* 0x004fe200000e0000 */
[----:B------:R-:W-:-:S14]  /*1060*/  BRA `(.L_x_12) ;  /* 0x0000000000247947 */ /* 0x000fdc0003800000 */
.L_x_11:
[----:B------:R-:W-:Y:S02]  /*1070*/  ULDC.64 UR4, c[0x0][0x588] ;  /* 0x0001620000047ab9 */ /* 0x000fe40000000a00 */
[----:B------:R-:W-:-:S04]  /*1080*/  ISETP.NE.U32.AND P0, PT, RZ, UR4, PT ;  /* 0x00000004ff007c0c */ /* 0x000fc8000bf05070 */
[----:B------:R-:W-:-:S13]  /*1090*/  ISETP.NE.AND.EX P0, PT, RZ, UR5, PT, P0 ;  /* 0x00000005ff007c0c */ /* 0x000fda000bf05300 */
[----:B------:R-:W-:Y:S05]  /*10a0*/  @!P0 BRA `(.L_x_13) ;  /* 0x0000000000108947 */ /* 0x000fea0003800000 */
[----:B-1----:R-:W1:Y:S02]  /*10b0*/  LDC.64 R2, c[0x0][0x588] ;  /* 0x00016200ff027b82 */ /* 0x002e640000000a00 */
[----:B-1----:R-:W2:Y:S02]  /*10c0*/  LDG.E R2, desc[UR14][R2.64] ;  /* 0x0000000e02027981 */ /* 0x002ea4000c1e1900 */
[----:B--2---:R-:W-:Y:S01]  /*10d0*/  R2UR UR20, R2 ;  /* 0x00000000021472ca */ /* 0x004fe200000e0000 */
[----:B------:R-:W-:-:S14]  /*10e0*/  BRA `(.L_x_12) ;  /* 0x0000000000047947 */ /* 0x000fdc0003800000 */
.L_x_13:
[----:B------:R-:W-:-:S05]  /*10f0*/  ULDC UR20, c[0x0][0x580] ;  /* 0x0001600000147ab9 */ /* 0x000fca0000000800 */
.L_x_12:
[----:B------:R-:W-:Y:S02]  /*1100*/  ULDC.64 UR4, c[0x0][0x5a0] ;  /* 0x0001680000047ab9 */ /* 0x000fe40000000a00 */
        /* <DEDUP_REMOVED lines=11> */
.L_x_14:
        /* <DEDUP_REMOVED lines=8> */
.L_x_16:
[----:B------:R-:W-:-:S05]  /*1240*/  ULDC UR21, c[0x0][0x584] ;  /* 0x0001610000157ab9 */ /* 0x000fca0000000800 */
.L_x_15:
[----:B------:R-:W-:-:S13]  /*1250*/  LOP3.LUT P0, RZ, R4, 0xff, RZ, 0xc0, !PT ;  /* 0x000000ff04ff7812 */ /* 0x000fda000780c0ff */
[----:B------:R-:W-:Y:S05]  /*1260*/  @!P0 EXIT ;  /* 0x000000000000894d */ /* 0x000fea0003800000 */
[----:B------:R-:W-:Y:S01]  /*1270*/  ULDC UR4, c[0x0][0x28c] ;  /* 0x0000a30000047ab9 */ /* 0x000fe20000000800 */
[----:B------:R-:W-:Y:S02]  /*1280*/  ULOP3.LUT UR22, UR13, 0x1, URZ, 0xfc, !UPT ;  /* 0x000000010d167892 */ /* 0x000fe4000f8efc3f */
[----:B------:R-:W-:-:S04]  /*1290*/  UIADD3 UR4, UR4, 0x7f, URZ ;  /* 0x0000007f04047890 */ /* 0x000fc8000fffe03f */
[----:B------:R-:W-:-:S04]  /*12a0*/  USHF.R.S32.HI UR5, URZ, 0x1f, UR4 ;  /* 0x0000001f3f057899 */ /* 0x000fc80008011404 */
[----:B------:R-:W-:-:S03]  /*12b0*/  ULEA.HI UR5, UR5, UR4, URZ, 0x7 ;  /* 0x0000000405057291 */ /* 0x000fc6000f8f383f */
[----:B------:R-:W-:Y:S01]  /*12c0*/  UMOV UR4, URZ ;  /* 0x0000003f00047c82 */ /* 0x000fe20008000000 */
[----:B------:R-:W-:-:S03]  /*12d0*/  USHF.R.S32.HI UR9, URZ, 0x7, UR5 ;  /* 0x000000073f097899 */ /* 0x000fc60008011405 */
[----:B------:R-:W-:-:S09]  /*12e0*/  UMOV UR5, URZ ;  /* 0x0000003f00057c82 */ /* 0x000fd20008000000 */
.L_x_297:
[----:B-1----:R-:W1:Y:S01]  /*12f0*/  S2R R0, SR_TID.X ;  /* 0x0000000000007919 */ /* 0x002e620000002100 */
[----:B--2---:R-:W2:Y:S01]  /*1300*/  S2UR UR18, SR_CgaCtaId ;  /* 0x00000000001279c3 */ /* 0x004ea20000008800 */
[----:B------:R-:W-:Y:S01]  /*1310*/  UMOV UR17, 0x400 ;  /* 0x0000040000117882 */ /* 0x000fe20000000000 */
[----:B------:R-:W-:Y:S01]  /*1320*/  UMOV UR6, URZ ;  /* 0x0000003f00067c82 */ /* 0x000fe20008000000 */
[----:B------:R-:W-:Y:S01]  /*1330*/  STL [R1+0x6c], RZ ;  /* 0x00006cff01007387 */ /* 0x000fe20000100800 */
[----:B------:R-:W-:Y:S01]  /*1340*/  UMOV UR7, URZ ;  /* 0x0000003f00077c82 */ /* 0x000fe20008000000 */
[----:B------:R-:W-:Y:S01]  /*1350*/  UMOV UR8, URZ ;  /* 0x0000003f00087c82 */ /* 0x000fe20008000000 */
[----:B------:R-:W-:Y:S01]  /*1360*/  UMOV UR23, UR5 ;  /* 0x0000000500177c82 */ /* 0x000fe20008000000 */
[----:B------:R-:W-:Y:S01]  /*1370*/  STL [R1+0x68], RZ ;  /* 0x000068ff01007387 */ /* 0x000fe20000100800 */
[----:B---3--:R-:W3:Y:S01]  /*1380*/  LDC R2, c[0x0][0x28c] ;  /* 0x0000a300ff027b82 */ /* 0x008ee20000000800 */
[----:B------:R-:W-:Y:S01]  /*1390*/  UMOV UR24, UR4 ;  /* 0x0000000400187c82 */ /* 0x000fe20008000000 */
[----:B------:R-:W-:Y:S01]  /*13a0*/  CS2R R4, SRZ ;  /* 0x0000000000047805 */ /* 0x000fe2000001ff00 */
[----:B------:R-:W-:Y:S01]  /*13b0*/  STL [R1+0x64], RZ ;  /* 0x000064ff01007387 */ /* 0x000fe20000100800 */
[----:B------:R-:W-:-:S02]  /*13c0*/  CS2R R6, SRZ ;  /* 0x0000000000067805 */ /* 0x000fc4000001ff00 */
[----:B------:R-:W-:Y:S02]  /*13d0*/  CS2R R8, SRZ ;  /* 0x0000000000087805 */ /* 0x000fe4000001ff00 */
[----:B------:R-:W-:Y:S01]  /*13e0*/  CS2R R10, SRZ ;  /* 0x00000000000a7805 */ /* 0x000fe2000001ff00 */
[----:B------:R-:W-:Y:S01]  /*13f0*/  STL [R1+0x60], RZ ;  /* 0x000060ff01007387 */ /* 0x000fe20000100800 */
[----:B------:R-:W-:Y:S02]  /*1400*/  CS2R R12, SRZ ;  /* 0x00000000000c7805 */ /* 0x000fe4000001ff00 */
[----:B------:R-:W-:Y:S02]  /*1410*/  CS2R R14, SRZ ;  /* 0x00000000000e7805 */ /* 0x000fe4000001ff00 */
[----:B------:R-:W-:Y:S01]  /*1420*/  CS2R R16, SRZ ;  /* 0x0000000000107805 */ /* 0x000fe2000001ff00 */
[----:B------:R-:W-:Y:S01]  /*1430*/  STL [R1+0x5c], RZ ;  /* 0x00005cff01007387 */ /* 0x000fe20000100800 */
[----:B0-----:R-:W-:-:S02]  /*1440*/  CS2R R18, SRZ ;  /* 0x0000000000127805 */ /* 0x001fc4000001ff00 */
[----:B------:R-:W-:Y:S02]  /*1450*/  CS2R R20, SRZ ;  /* 0x0000000000147805 */ /* 0x000fe4000001ff00 */
[----:B------:R-:W-:Y:S01]  /*1460*/  CS2R R22, SRZ ;  /* 0x0000000000167805 */ /* 0x000fe2000001ff00 */
[----:B------:R-:W-:Y:S01]  /*1470*/  STL [R1+0x58], RZ ;  /* 0x000058ff01007387 */ /* 0x000fe20000100800 */
[----:B------:R-:W-:Y:S02]  /*1480*/  CS2R R152, SRZ ;  /* 0x0000000000987805 */ /* 0x000fe4000001ff00 */
[----:B------:R-:W-:Y:S02]  /*1490*/  CS2R R154, SRZ ;  /* 0x00000000009a7805 */ /* 0x000fe4000001ff00 */
[----:B------:R-:W-:Y:S01]  /*14a0*/  CS2R R156, SRZ ;  /* 0x00000000009c7805 */ /* 0x000fe2000001ff00 */
[----:B------:R-:W-:Y:S01]  /*14b0*/  STL [R1+0x54], RZ ;  /* 0x000054ff01007387 */ /* 0x000fe20000100800 */
[----:B------:R-:W-:-:S02]  /*14c0*/  CS2R R158, SRZ ;  /* 0x00000000009e7805 */ /* 0x000fc4000001ff00 */
[----:B------:R-:W-:Y:S02]  /*14d0*/  CS2R R160, SRZ ;  /* 0x0000000000a07805 */ /* 0x000fe4000001ff00 */
[----:B------:R-:W-:Y:S02]  /*14e0*/  CS2R R162, SRZ ;  /* 0x0000000000a27805 */ /* 0x000fe4000001ff00 */
[----:B-1----:R-:W-:Y:S01]  /*14f0*/  LOP3.LUT R0, R0, 0x80, RZ, 0xc0, !PT ;  /* 0x0000008000007812 */ /* 0x002fe200078ec0ff */
[----:B------:R-:W-:Y:S01]  /*1500*/  STL [R1+0x50], RZ ;  /* 0x000050ff01007387 */ /* 0x000fe20000100800 */
[----:B---3--:R-:W-:Y:S02]  /*1510*/  ISETP.GE.AND P0, PT, R2, 0x1, PT ;  /* 0x000000010200780c */ /* 0x008fe40003f06270 */
[----:B------:R-:W-:Y:S02]  /*1520*/  CS2R R2, SRZ ;  /* 0x0000000000027805 */ /* 0x000fe4000001ff00 */
[----:B------:R-:W-:Y:S01]  /*1530*/  SHF.R.U32.HI R0, RZ, 0x7, R0 ;  /* 0x00000007ff007819 */ /* 0x000fe20000011600 */
        /* <DEDUP_REMOVED lines=8> */
[----:B------:R-:W0:Y:S01]  /*15c0*/  SHFL.IDX PT, R0, R0, RZ, 0x1f ;  /* 0x00001fff00007589 */ /* 0x000e2200000e0000 */
[----:B------:R-:W-:-:S02]  /*15d0*/  CS2R R176, SRZ ;  /* 0x0000000000b07805 */ /* 0x000fc4000001ff00 */
[----:B------:R-:W-:Y:S02]  /*15e0*/  CS2R R178, SRZ ;  /* 0x0000000000b27805 */ /* 0x000fe4000001ff00 */
[----:B------:R-:W-:Y:S01]  /*15f0*/  CS2R R180, SRZ ;  /* 0x0000000000b47805 */ /* 0x000fe2000001ff00 */
[----:B------:R1:W-:Y:S01]  /*1600*/  STL [R1+0x44], RZ ;  /* 0x000044ff01007387 */ /* 0x0003e20000100800 */
[----:B------:R-:W-:Y:S02]  /*1610*/  CS2R R182, SRZ ;  /* 0x0000000000b67805 */ /* 0x000fe4000001ff00 */
[----:B------:R-:W-:Y:S02]  /*1620*/  CS2R R184, SRZ ;  /* 0x0000000000b87805 */ /* 0x000fe4000001ff00 */
[----:B------:R-:W-:Y:S01]  /*1630*/  CS2R R186, SRZ ;  /* 0x0000000000ba7805 */ /* 0x000fe2000001ff00 */
[----:B------:R1:W-:Y:S01]  /*1640*/  STL [R1+0x40], RZ ;  /* 0x000040ff01007387 */ /* 0x0003e20000100800 */
        /* <DEDUP_REMOVED lines=14> */
[----:B------:R-:W-:Y:S02]  /*1730*/  CS2R R210, SRZ ;  /* 0x0000000000d27805 */ /* 0x000fe4000001ff00 */
[----:B0-----:R-:W-:Y:S01]  /*1740*/  R2UR UR10, R0 ;  /* 0x00000000000a72ca */ /* 0x001fe200000e0000 */
[----:B------:R1:W-:Y:S01]  /*1750*/  STL [R1+0x30], RZ ;  /* 0x000030ff01007387 */ /* 0x0003e20000100800 */
[----:B------:R-:W-:Y:S01]  /*1760*/  IMAD.MOV.U32 R0, RZ, RZ, RZ ;  /* 0x000000ffff007224 */ /* 0x000fe200078e00ff */
[----:B------:R-:W-:-:S02]  /*1770*/  CS2R R212, SRZ ;  /* 0x0000000000d47805 */ /* 0x000fc4000001ff00 */
[----:B------:R-:W-:Y:S01]  /*1780*/  CS2R R214, SRZ ;  /* 0x0000000000d67805 */ /* 0x000fe2000001ff00 */
[----:B------:R1:W-:Y:S01]  /*1790*/  STL [R1+0x2c], RZ ;  /* 0x00002cff01007387 */ /* 0x0003e20000100800 */
[----:B------:R-:W-:Y:S02]  /*17a0*/  CS2R R216, SRZ ;  /* 0x0000000000d87805 */ /* 0x000fe4000001ff00 */
[----:B------:R-:W-:Y:S02]  /*17b0*/  CS2R R218, SRZ ;  /* 0x0000000000da7805 */ /* 0x000fe4000001ff00 */
[----:B------:R-:W-:Y:S01]  /*17c0*/  CS2R R220, SRZ ;  /* 0x0000000000dc7805 */ /* 0x000fe2000001ff00 */
[----:B------:R1:W-:Y:S01]  /*17d0*/  STL [R1+0x28], RZ ;  /* 0x000028ff01007387 */ /* 0x0003e20000100800 */
[----:B------:R-:W-:Y:S02]  /*17e0*/  CS2R R222, SRZ ;  /* 0x0000000000de7805 */ /* 0x000fe4000001ff00 */
[----:B------:R-:W-:-:S02]  /*17f0*/  CS2R R224, SRZ ;  /* 0x0000000000e07805 */ /* 0x000fc4000001ff00 */
[----:B------:R-:W-:Y:S01]  /*1800*/  CS2R R226, SRZ ;  /* 0x0000000000e27805 */ /* 0x000fe2000001ff00 */
[----:B------:R1:W-:Y:S01]  /*1810*/  STL [R1+0x24], RZ ;  /* 0x000024ff01007387 */ /* 0x0003e20000100800 */
[----:B------:R-:W-:Y:S01]  /*1820*/  ULEA.HI UR11, UR10, UR10, URZ, 0x1 ;  /* 0x0000000a0a0b7291 */ /* 0x000fe2000f8f083f */
[----:B------:R-:W-:Y:S01]  /*1830*/  IMAD.MOV.U32 R228, RZ, RZ, RZ ;  /* 0x000000ffffe47224 */ /* 0x000fe200078e00ff */
[----:B------:R-:W-:Y:S01]  /*1840*/  CS2R R88, SRZ ;  /* 0x0000000000587805 */ /* 0x000fe2000001ff00 */
[----:B------:R1:W-:Y:S01]  /*1850*/  STL [R1+0x20], RZ ;  /* 0x000020ff01007387 */ /* 0x0003e20000100800 */
[----:B------:R-:W-:Y:S01]  /*1860*/  ULOP3.LUT UR16, UR11, 0x7fffe, URZ, 0xc0, !UPT ;  /* 0x0007fffe0b107892 */ /* 0x000fe2000f8ec03f */
[----:B------:R-:W-:Y:S01]  /*1870*/  CS2R R90, SRZ ;  /* 0x00000000005a7805 */ /* 0x000fe2000001ff00 */
[----:B--2---:R-:W-:Y:S01]  /*1880*/  ULEA UR11, UR18, UR17, 0x18 ;  /* 0x00000011120b7291 */ /* 0x004fe2000f8ec03f */
[----:B------:R1:W-:Y:S01]  /*1890*/  STL [R1+0x1c], RZ ;  /* 0x00001cff01007387 */ /* 0x0003e20000100800 */
[----:B------:R-:W-:Y:S01]  /*18a0*/  UIADD3 UR16, UR10, -UR16, URZ ;  /* 0x800000100a107290 */ /* 0x000fe2000fffe03f */
[----:B------:R-:W-:-:S02]  /*18b0*/  CS2R R92, SRZ ;  /* 0x00000000005c7805 */ /* 0x000fc4000001ff00 */
[----:B------:R-:W-:Y:S01]  /*18c0*/  CS2R R94, SRZ ;  /* 0x00000000005e7805 */ /* 0x000fe2000001ff00 */
[----:B------:R1:W-:Y:S01]  /*18d0*/  STL [R1+0x18], RZ ;  /* 0x000018ff01007387 */ /* 0x0003e20000100800 */
[----:B------:R-:W-:Y:S01]  /*18e0*/  ULEA UR16, UR16, UR11, 0xd ;  /* 0x0000000b10107291 */ /* 0x000fe2000f8e683f */
[----:B------:R-:W-:Y:S02]  /*18f0*/  CS2R R96, SRZ ;  /* 0x0000000000607805 */ /* 0x000fe4000001ff00 */
[----:B------:R-:W-:Y:S01]  /*1900*/  CS2R R98, SRZ ;  /* 0x0000000000627805 */ /* 0x000fe2000001ff00 */
[----:B------:R1:W-:Y:S01]  /*1910*/  STL [R1+0x14], RZ ;  /* 0x000014ff01007387 */ /* 0x0003e20000100800 */
[----:B------:R-:W-:Y:S01]  /*1920*/  UIADD3 UR16, UR16, 0x100, URZ ;  /* 0x0000010010107890 */ /* 0x000fe2000fffe03f */
[----:B------:R-:W-:Y:S02]  /*1930*/  CS2R R100, SRZ ;  /* 0x0000000000647805 */ /* 0x000fe4000001ff00 */
[----:B------:R-:W-:Y:S01]  /*1940*/  CS2R R102, SRZ ;  /* 0x0000000000667805 */ /* 0x000fe2000001ff00 */
[----:B------:R1:W-:Y:S01]  /*1950*/  STL [R1+0x10], RZ ;  /* 0x000010ff01007387 */ /* 0x0003e20000100800 */
[----:B------:R-:W-:Y:S01]  /*1960*/  USHF.R.U32.HI UR10, URZ, 0x4, UR16 ;  /* 0x000000043f0a7899 */ /* 0x000fe20008011610 */
[----:B------:R-:W-:-:S02]  /*1970*/  CS2R R104, SRZ ;  /* 0x0000000000687805 */ /* 0x000fc4000001ff00 */
[----:B------:R-:W-:Y:S01]  /*1980*/  CS2R R106, SRZ ;  /* 0x00000000006a7805 */ /* 0x000fe2000001ff00 */
[----:B------:R1:W-:Y:S01]  /*1990*/  STL [R1+0xc], RZ ;  /* 0x00000cff01007387 */ /* 0x0003e20000100800 */
[----:B------:R-:W-:Y:S01]  /*19a0*/  ULOP3.LUT UR10, UR10, 0x3fff, URZ, 0xc0, !UPT ;  /* 0x00003fff0a0a7892 */ /* 0x000fe2000f8ec03f */
        /* <DEDUP_REMOVED lines=10> */
[----:B------:R1:W-:Y:S01]  /*1a50*/  STL [R1], RZ ;  /* 0x000000ff01007387 */ /* 0x0003e20000100800 */
[----:B------:R-:W-:Y:S02]  /*1a60*/  CS2R R124, SRZ ;  /* 0x00000000007c7805 */ /* 0x000fe4000001ff00 */
[----:B------:R-:W-:Y:S02]  /*1a70*/  CS2R R126, SRZ ;  /* 0x00000000007e7805 */ /* 0x000fe4000001ff00 */
[----:B------:R-:W-:Y:S02]  /*1a80*/  CS2R R128, SRZ ;  /* 0x0000000000807805 */ /* 0x000fe4000001ff00 */
[----:B------:R-:W-:-:S02]  /*1a90*/  CS2R R130, SRZ ;  /* 0x0000000000827805 */ /* 0x000fc4000001ff00 */
[----:B------:R-:W-:Y:S02]  /*1aa0*/  CS2R R132, SRZ ;  /* 0x0000000000847805 */ /* 0x000fe4000001ff00 */
[----:B------:R-:W-:Y:S02]  /*1ab0*/  CS2R R134, SRZ ;  /* 0x0000000000867805 */ /* 0x000fe4000001ff00 */
        /* <DEDUP_REMOVED lines=9> */
[----:B----4-:R-:W-:-:S02]  /*1b50*/  CS2R R26, SRZ ;  /* 0x00000000001a7805 */ /* 0x010fc4000001ff00 */
        /* <DEDUP_REMOVED lines=29> */
[----:B------:R-:W-:Y:S01]  /*1d30*/  CS2R R86, SRZ ;  /* 0x0000000000567805 */ /* 0x000fe2000001ff00 */
[----:B-1----:R-:W-:Y:S06]  /*1d40*/  @!P0 BRA `(.L_x_17) ;  /* 0x0000001000c08947 */ /* 0x002fec0003800000 */
[----:B------:R-:W-:-:S06]  /*1d50*/  UISETP.NE.AND UP0, UPT, UR22, 0x3, UPT ;  /* 0x000000031600788c */ /* 0x000fcc000bf05270 */
[----:B------:R-:W-:-:S13]  /*1d60*/  PLOP3.LUT P1, PT, PT, PT, UP0, 0x80, 0x0 ;  /* 0x000000000000781c */ /* 0x000fda0003f2f008 */
[----:B------:R-:W-:Y:S05]  /*1d70*/  @!P1 BRA `(.L_x_18) ;  /* 0x0000000000049947 */ /* 0x000fea0003800000 */
[----:B------:R-:W-:Y:S01]  /*1d80*/  BPT.TRAP 0x1 ;  /* 0x000000040000795c */ /* 0x000fe20000300000 */
.L_x_18:
[----:B------:R-:W-:Y:S01]  /*1d90*/  ULEA UR6, UR5, UR11, 0x3 ;  /* 0x0000000b05067291 */ /* 0x000fe2000f8e183f */
[----:B------:R-:W-:-:S05]  /*1da0*/  IMAD.U32 R0, RZ, RZ, UR4 ;  /* 0x00000004ff007e24 */ /* 0x000fca000f8e00ff */
[----:B------:R-:W-:-:S04]  /*1db0*/  SHF.L.U32 R0, R0, 0x1f, RZ ;  /* 0x0000001f00007819 */ /* 0x000fc800000006ff */
[----:B------:R0:W1:Y:S01]  /*1dc0*/  SYNCS.PHASECHK.TRANS64.TRYWAIT P0, [UR6], R0 ;  /* 0x00000000ff0075a7 */ /* 0x0000620008000146 */
[----:B------:R-:W-:Y:S05]  /*1dd0*/  @!P1 BRA `(.L_x_19) ;  /* 0x0000000000049947 */ /* 0x000fea0003800000 */
[----:B------:R-:W-:Y:S01]  /*1de0*/  BPT.TRAP 0x1 ;  /* 0x000000040000795c */ /* 0x000fe20000300000 */
.L_x_19:
[----:B-1----:R-:W-:Y:S05]  /*1df0*/  @P0 BRA `(.L_x_20) ;  /* 0x0000000000080947 */ /* 0x002fea0003800000 */
[----:B------:R-:W1:Y:S02]  /*1e00*/  SYNCS.PHASECHK.TRANS64.TRYWAIT P0, [UR6], R0 ;  /* 0x00000000ff0075a7 */ /* 0x000e640008000146 */
[----:B-1----:R-:W-:Y:S05]  /*1e10*/  @!P0 BRA `(.L_x_21) ;  /* 0x000000e800548947 */ /* 0x002fea0003800000 */
.L_x_20:
[----:B------:R-:W-:Y:S01]  /*1e20*/  UIADD3 UR6, UR11, 0x20100, URZ ;  /* 0x000201000b067890 */ /* 0x000fe2000fffe03f */
[----:B------:R-:W-:Y:S01]  /*1e30*/  WARPGROUP.ARRIVE ;  /* 0x00000000000079c5 */ /* 0x000fe20000000000 */
[----:B------:R-:W-:Y:S01]  /*1e40*/  ULOP3.LUT UR7, UR10, 0x10000, URZ, 0xfc, !UPT ;  /* 0x000100000a077892 */ /* 0x000fe2000f8efc3f */
[----:B------:R2:W-:Y:S01]  /*1e50*/  STL [R1+0x6c], RZ ;  /* 0x00006cff01007387 */ /* 0x0005e20000100800 */
[----:B------:R-:W-:Y:S01]  /*1e60*/  USHF.R.U32.HI UR6, URZ, 0x4, UR6 ;  /* 0x000000043f067899 */ /* 0x000fe20008011606 */
[----:B01----:R-:W-:Y:S01]  /*1e70*/  IMAD.MOV.U32 R0, RZ, RZ, RZ ;  /* 0x000000ffff007224 */ /* 0x003fe200078e00ff */
[----:B------:R-:W-:Y:S01]  /*1e80*/  ULEA UR7, UR5, UR7, 0xb ;  /* 0x0000000705077291 */ /* 0x000fe2000f8e583f */
[----:B------:R2:W-:Y:S01]  /*1e90*/  STL [R1+0x68], RZ ;  /* 0x000068ff01007387 */ /* 0x0005e20000100800 */
[----:B------:R-:W-:Y:S01]  /*1ea0*/  ULOP3.LUT UR6, UR6, 0x3fff, URZ, 0xc0, !UPT ;  /* 0x00003fff06067892 */ /* 0x000fe2000f8ec03f */
[----:B------:R-:W-:Y:S01]  /*1eb0*/  CS2R R2, SRZ ;  /* 0x0000000000027805 */ /* 0x000fe2000001ff00 */
[----:B------:R-:W-:Y:S01]  /*1ec0*/  UMOV UR17, 0x40000040 ;  /* 0x4000004000117882 */ /* 0x000fe20000000000 */
[----:B------:R-:W-:Y:S01]  /*1ed0*/  UMOV UR19, 0x40000040 ;  /* 0x4000004000137882 */ /* 0x000fe20000000000 */
[----:B------:R-:W-:Y:S01]  /*1ee0*/  ULOP3.LUT UR6, UR6, 0x10000, URZ, 0xfc, !UPT ;  /* 0x0001000006067892 */ /* 0x000fe2000f8efc3f */
[----:B------:R2:W-:Y:S01]  /*1ef0*/  STL [R1+0x64], RZ ;  /* 0x000064ff01007387 */ /* 0x0005e20000100800 */
[----:B------:R-:W-:Y:S01]  /*1f00*/  UMOV UR16, UR7 ;  /* 0x0000000700107c82 */ /* 0x000fe20008000000 */
[----:B------:R-:W-:Y:S01]  /*1f10*/  CS2R R4, SRZ ;  /* 0x0000000000047805 */ /* 0x000fe2000001ff00 */
[----:B------:R-:W-:Y:S01]  /*1f20*/  ULEA UR8, UR5, UR6, 0xa ;  /* 0x0000000605087291 */ /* 0x000fe2000f8e503f */
[----:B------:R2:W-:Y:S01]  /*1f30*/  STL [R1+0x60], RZ ;  /* 0x000060ff01007387 */ /* 0x0005e20000100800 */
[----:B------:R-:W-:Y:S01]  /*1f40*/  CS2R R6, SRZ ;  /* 0x0000000000067805 */ /* 0x000fe2000001ff00 */
[----:B------:R-:W-:Y:S01]  /*1f50*/  UMOV UR6, 0x4 ;  /* 0x0000000400067882 */ /* 0x000fe20000000000 */
[----:B------:R-:W-:Y:S01]  /*1f60*/  CS2R R8, SRZ ;  /* 0x0000000000087805 */ /* 0x000fe2000001ff00 */
[----:B------:R2:W-:Y:S01]  /*1f70*/  STL [R1+0x5c], RZ ;  /* 0x00005cff01007387 */ /* 0x0005e20000100800 */
[----:B------:R-:W-:Y:S01]  /*1f80*/  CS2R R10, SRZ ;  /* 0x00000000000a7805 */ /* 0x000fe2000001ff00 */
[----:B------:R-:W-:Y:S01]  /*1f90*/  UMOV UR18, UR8 ;  /* 0x0000000800127c82 */ /* 0x000fe20008000000 */
[----:B------:R-:W-:Y:S01]  /*1fa0*/  CS2R R12, SRZ ;  /* 0x00000000000c7805 */ /* 0x000fe2000001ff00 */
[----:B------:R-:W-:Y:S01]  /*1fb0*/  QGMMA.64x128x32.F32.E5M2.E5M2 R88, gdesc[UR16], RZ, !UPT ;  /* 0x01e00000105879f3 */ /* 0x000fe2000c7038ff */
[----:B------:R-:W-:Y:S01]  /*1fc0*/  UIADD3 UR16, UR7, 0x400, URZ ;  /* 0x0000040007107890 */ /* 0x000fe2000fffe03f */
[----:B------:R2:W-:Y:S01]  /*1fd0*/  STL [R1+0x58], RZ ;  /* 0x000058ff01007387 */ /* 0x0005e20000100800 */
[----:B------:R-:W-:Y:S01]  /*1fe0*/  UMOV UR17, 0x40000040 ;  /* 0x4000004000117882 */ /* 0x000fe20000000000 */
[----:B------:R-:W-:-:S02]  /*1ff0*/  CS2R R14, SRZ ;  /* 0x00000000000e7805 */ /* 0x000fc4000001ff00 */
[----:B------:R-:W-:Y:S01]  /*2000*/  CS2R R16, SRZ ;  /* 0x0000000000107805 */ /* 0x000fe2000001ff00 */
[----:B------:R2:W-:Y:S01]  /*2010*/  STL [R1+0x54], RZ ;  /* 0x000054ff01007387 */ /* 0x0005e20000100800 */
[----:B------:R-:W-:Y:S02]  /*2020*/  CS2R R18, SRZ ;  /* 0x0000000000127805 */ /* 0x000fe4000001ff00 */
[----:B------:R-:W-:Y:S02]  /*2030*/  CS2R R20, SRZ ;  /* 0x0000000000147805 */ /* 0x000fe4000001ff00 */
[----:B------:R-:W-:Y:S01]  /*2040*/  CS2R R22, SRZ ;  /* 0x0000000000167805 */ /* 0x000fe2000001ff00 */
[----:B------:R2:W-:Y:S01]  /*2050*/  STL [R1+0x50], RZ ;  /* 0x000050ff01007387 */ /* 0x0005e20000100800 */
[----:B------:R-:W-:Y:S01]  /*2060*/  CS2R R152, SRZ ;  /* 0x0000000000987805 */ /* 0x000fe2000001ff00 */
[----:B------:R-:W-:Y:S01]  /*2070*/  QGMMA.64x128x32.F32.E5M2.E5M2 R24, gdesc[UR16], RZ, !UPT ;  /* 0x01e00000101879f3 */ /* 0x000fe2000c7038ff */
[----:B------:R-:W-:Y:S01]  /*2080*/  UIADD3 UR16, UR7, 0x2, URZ ;  /* 0x0000000207107890 */ /* 0x000fe2000fffe03f */
[----:B------:R2:W-:Y:S01]  /*2090*/  STL [R1+0x4c], RZ ;  /* 0x00004cff01007387 */ /* 0x0005e20000100800 */
[----:B------:R-:W-:Y:S01]  /*20a0*/  UIADD3 UR18, UR8, 0x2, URZ ;  /* 0x0000000208127890 */ /* 0x000fe2000fffe03f */
[----:B------:R-:W-:Y:S01]  /*20b0*/  CS2R R154, SRZ ;  /* 0x00000000009a7805 */ /* 0x000fe2000001ff00 */
[----:B------:R-:W-:Y:S01]  /*20c0*/  UMOV UR17, 0x40000040 ;  /* 0x4000004000117882 */ /* 0x000fe20000000000 */
[----:B------:R-:W-:Y:S01]  /*20d0*/  UMOV UR19, 0x40000040 ;  /* 0x4000004000137882 */ /* 0x000fe20000000000 */
        /* <DEDUP_REMOVED lines=49> */
[----:B------:R-:W-:-:S03]  /*23f0*/  IMAD.MOV.U32 R228, RZ, RZ, RZ ;  /* 0x000000ffffe47224 */ /* 0x000fc600078e00ff */
[----:B------:R2:W-:Y:S04]  /*2400*/  STL [R1+0x14], RZ ;  /* 0x000014ff01007387 */ /* 0x0005e80000100800 */
[----:B------:R2:W-:Y:S04]  /*2410*/  STL [R1+0x10], RZ ;  /* 0x000010ff01007387 */ /* 0x0005e80000100800 */
[----:B------:R2:W-:Y:S04]  /*2420*/  STL [R1+0xc], RZ ;  /* 0x00000cff01007387 */ /* 0x0005e80000100800 */
[----:B------:R2:W-:Y:S04]  /*2430*/  STL [R1+0x8], RZ ;  /* 0x000008ff01007387 */ /* 0x0005e80000100800 */
[----:B------:R2:W-:Y:S04]  /*2440*/  STL [R1+0x4], RZ ;  /* 0x000004ff01007387 */ /* 0x0005e80000100800 */
[----:B------:R2:W-:Y:S01]  /*2450*/  STL [R1], RZ ;  /* 0x000000ff01007387 */ /* 0x0005e20000100800 */
[----:B------:R-:W-:Y:S01]  /*2460*/  QGMMA.64x128x32.F32.E5M2.E5M2 R88, gdesc[UR16], R88 ;  /* 0x01e00000105879f3 */ /* 0x000fe20008703858 */
[----:B------:R-:W-:Y:S01]  /*2470*/  UIADD3 UR16, UR7, 0x402, URZ ;  /* 0x0000040207107890 */ /* 0x000fe2000fffe03f */
[----:B------:R-:W-:-:S10]  /*2480*/  UMOV UR17, 0x40000040 ;  /* 0x4000004000117882 */ /* 0x000fd40000000000 */
[----:B------:R-:W-:Y:S01]  /*2490*/  QGMMA.64x128x32.F32.E5M2.E5M2 R24, gdesc[UR16], R24 ;  /* 0x01e00000101879f3 */ /* 0x000fe20008703818 */
[----:B------:R-:W-:Y:S02]  /*24a0*/  UIADD3 UR16, UR7, 0x4, URZ ;  /* 0x0000000407107890 */ /* 0x000fe4000fffe03f */
[----:B------:R-:W-:Y:S01]  /*24b0*/  UIADD3 UR18, UR8, 0x4, URZ ;  /* 0x0000000408127890 */ /* 0x000fe2000fffe03f */
[----:B------:R-:W-:Y:S01]  /*24c0*/  UMOV UR17, 0x40000040 ;  /* 0x4000004000117882 */ /* 0x000fe20000000000 */
[----:B------:R-:W-:-:S07]  /*24d0*/  UMOV UR19, 0x40000040 ;  /* 0x4000004000137882 */ /* 0x000fce0000000000 */
        /* <DEDUP_REMOVED lines=10> */
[----:B------:R-:W-:Y:S02]  /*2580*/  UMOV UR17, 0x40000040 ;  /* 0x4000004000117882 */ /* 0x000fe40000000000 */
[----:B------:R-:W-:Y:S02]  /*2590*/  ULDC UR7, c[0x0][0x50c] ;  /* 0x0001430000077ab9 */ /* 0x000fe40000000800 */
[----:B------:R-:W-:-:S04]  /*25a0*/  UISETP.NE.AND UP0, UPT, UR7, 0x4, UPT ;  /* 0x000000040700788c */ /* 0x000fc8000bf05270 */
[----:B------:R-:W-:Y:S02]  /*25b0*/  USEL UR7, URZ, 0x1, UP0 ;  /* 0x000000013f077887 */ /* 0x000fe40008000000 */
[----:B------:R-:W-:Y:S04]  /*25c0*/  QGMMA.64x128x32.F32.E5M2.E5M2 R24, gdesc[UR16], R24, gsb0 ;  /* 0x01e00000101879f3 */ /* 0x000fe80008003818 */
[----:B------:R-:W-:-:S13]  /*25d0*/  ISETP.NE.AND P0, PT, RZ, UR7, PT ;  /* 0x00000007ff007c0c */ /* 0x000fda000bf05270 */
[----:B--2---:R-:W-:Y:S05]  /*25e0*/  @!P0 BRA `(.L_x_22) ;  /* 0x0000000800808947 */ /* 0x004fea0003800000 */
[----:B------:R-:W-:Y:S02]  /*25f0*/  WARPGROUP.DEPBAR.LE gsb0, 0x0 ;  /* 0x00008000000079c5 */ /* 0x000fe40000010000 */
[----:B------:R-:W-:-:S01]  /*2600*/  FADD R227, RZ, R89 ;  /* 0x00000059ffe37221 */ /* 0x000fc20000000000 */
[----:B------:R-:W-:Y:S01]  /*2610*/  FADD R228, RZ, R88 ;  /* 0x00000058ffe47221 */ /* 0x000fe20000000000 */
[----:B------:R-:W-:-:S01]  /*2620*/  FADD R226, RZ, R90 ;  /* 0x0000005affe27221 */ /* 0x000fc20000000000 */
[----:B------:R-:W-:Y:S01]  /*2630*/  FADD R225, RZ, R91 ;  /* 0x0000005bffe17221 */ /* 0x000fe20000000000 */
[----:B------:R-:W-:-:S01]  /*2640*/  FADD R224, RZ, R92 ;  /* 0x0000005cffe07221 */ /* 0x000fc20000000000 */
[----:B------:R0:W-:Y:S01]  /*2650*/  STL [R1+0x88], R227 ;  /* 0x000088e301007387 */ /* 0x0001e20000100800 */
[----:B------:R-:W-:-:S01]  /*2660*/  FADD R223, RZ, R93 ;  /* 0x0000005dffdf7221 */ /* 0x000fc20000000000 */
[----:B------:R-:W-:Y:S01]  /*2670*/  FADD R222, RZ, R94 ;  /* 0x0000005effde7221 */ /* 0x000fe20000000000 */
[----:B------:R-:W-:-:S01]  /*2680*/  FADD R221, RZ, R95 ;  /* 0x0000005fffdd7221 */ /* 0x000fc20000000000 */
[----:B------:R-:W-:Y:S01]  /*2690*/  FADD R220, RZ, R96 ;  /* 0x00000060ffdc7221 */ /* 0x000fe20000000000 */
[----:B------:R-:W-:-:S01]  /*26a0*/  FADD R219, RZ, R97 ;  /* 0x00000061ffdb7221 */ /* 0x000fc20000000000 */
[----:B------:R-:W-:Y:S01]  /*26b0*/  FADD R218, RZ, R98 ;  /* 0x00000062ffda7221 */ /* 0x000fe20000000000 */
[----:B------:R-:W-:-:S01]  /*26c0*/  FADD R217, RZ, R99 ;  /* 0x00000063ffd97221 */ /* 0x000fc20000000000 */
[----:B------:R-:W-:Y:S01]  /*26d0*/  FADD R216, RZ, R100 ;  /* 0x00000064ffd87221 */ /* 0x000fe20000000000 */
[----:B------:R-:W-:-:S01]  /*26e0*/  FADD R215, RZ, R101 ;  /* 0x00000065ffd77221 */ /* 0x000fc20000000000 */
[----:B0-----:R-:W-:Y:S01]  /*26f0*/  FADD R227, RZ, R60 ;  /* 0x0000003cffe37221 */ /* 0x001fe20000000000 */
[----:B------:R-:W-:-:S01]  /*2700*/  FADD R214, RZ, R102 ;  /* 0x00000066ffd67221 */ /* 0x000fc20000000000 */
[----:B------:R-:W-:Y:S01]  /*2710*/  FADD R213, RZ, R103 ;  /* 0x00000067ffd57221 */ /* 0x000fe20000000000 */
[----:B------:R-:W-:-:S01]  /*2720*/  FADD R212, RZ, R104 ;  /* 0x00000068ffd47221 */ /* 0x000fc20000000000 */
[----:B------:R-:W-:Y:S01]  /*2730*/  FADD R211, RZ, R105 ;  /* 0x00000069ffd37221 */ /* 0x000fe20000000000 */
[----:B------:R0:W-:Y:S01]  /*2740*/  STL [R1], R227 ;  /* 0x000000e301007387 */ /* 0x0001e20000100800 */
        /* <DEDUP_REMOVED lines=94> */
[----:B0-----:R-:W-:-:S05]  /*2d30*/  FADD R227, RZ, R67 ;  /* 0x00000043ffe37221 */ /* 0x001fca0000000000 */
[----:B------:R0:W-:Y:S02]  /*2d40*/  STL [R1+0x1c], R227 ;  /* 0x00001ce301007387 */ /* 0x0001e40000100800 */
        /* <DEDUP_REMOVED lines=39> */
[----:B------:R0:W-:Y:S04]  /*2fc0*/  STL [R1+0x6c], R227 ;  /* 0x00006ce301007387 */ /* 0x0001e80000100800 */
[----:B0-----:R0:W5:Y:S01]  /*2fd0*/  LDL.LU R227, [R1+0x88] ;  /* 0x0000880001e37983 */ /* 0x0011620000300800 */
[----:B------:R-:W-:-:S05]  /*2fe0*/  UMOV UR6, URZ ;  /* 0x0000003f00067c82 */ /* 0x000fca0008000000 */
.L_x_22:
[----:B------:R-:W-:Y:S01]  /*2ff0*/  UIADD3 UR23, UR5, 0x1, URZ ;  /* 0x0000000105177890 */ /* 0x000fe2000fffe03f */
[----:B------:R-:W-:-:S03]  /*3000*/  UMOV UR8, 0x1 ;  /* 0x0000000100087882 */ /* 0x000fc60000000000 */
[----:B------:R-:W-:-:S04]  /*3010*/  UISETP.NE.AND UP0, UPT, UR23, 0x4, UPT ;  /* 0x000000041700788c */ /* 0x000fc8000bf05270 */
[----:B------:R-:W-:Y:S02]  /*3020*/  USEL UR24, URZ, 0x1, UP0 ;  /* 0x000000013f187887 */ /* 0x000fe40008000000 */
[----:B------:R-:W-:Y:S02]  /*3030*/  USEL UR23, UR23, URZ, UP0 ;  /* 0x0000003f17177287 */ /* 0x000fe40008000000 */
[----:B------:R-:W-:-:S12]  /*3040*/  ULOP3.LUT UR24, UR4, UR24, URZ, 0x3c, !UPT ;  /* 0x0000001804187292 */ /* 0x000fd8000f8e3c3f */
.L_x_17:
[----:B------:R-:W-:-:S04]  /*3050*/  UISETP.LT.AND UP0, UPT, UR9, 0x1, UPT ;  /* 0x000000010900788c */ /* 0x000fc8000bf01270 */
[----:B------:R-:W-:-:S04]  /*3060*/  USEL UR16, UR9, 0x1, UP0 ;  /* 0x0000000109107887 */ /* 0x000fc80008000000 */
[----:B------:R-:W-:-:S04]  /*3070*/  UIADD3 UR26, UR9, -UR16, URZ ;  /* 0x80000010091a7290 */ /* 0x000fc8000fffe03f */
[----:B------:R-:W-:-:S06]  /*3080*/  UISETP.GE.AND UP0, UPT, UR26, 0x1, UPT ;  /* 0x000000011a00788c */ /* 0x000fcc000bf06270 */
[----:B------:R-:W-:-:S13]  /*3090*/  PLOP3.LUT P0, PT, PT, PT, UP0, 0x80, 0x0 ;  /* 0x000000000000781c */ /* 0x000fda0003f0f008 */
[----:B------:R-:W-:Y:S05]  /*30a0*/  @!P0 BRA `(.L_x_23) ;  /* 0x0000001000fc8947 */ /* 0x000fea0003800000 */
[----:B------:R-:W-:Y:S01]  /*30b0*/  UMOV UR25, UR5 ;  /* 0x0000000500197c82 */ /* 0x000fe20008000000 */
[----:B------:R-:W-:-:S05]  /*30c0*/  ULDC UR27, c[0x0][0x50c] ;  /* 0x00014300001b7ab9 */ /* 0x000fca0000000800 */
.L_x_31:
[----:B------:R-:W-:-:S06]  /*30d0*/  UISETP.NE.AND UP0, UPT, UR22, 0x3, UPT ;  /* 0x000000031600788c */ /* 0x000fcc000bf05270 */
[----:B------:R-:W-:-:S13]  /*30e0*/  PLOP3.LUT P1, PT, PT, PT, UP0, 0x80, 0x0 ;  /* 0x000000000000781c */ /* 0x000fda0003f2f008 */
[----:B-----5:R-:W-:Y:S05]  /*30f0*/  @!P1 BRA `(.L_x_24) ;  /* 0x0000000000049947 */ /* 0x020fea0003800000 */
[----:B------:R-:W-:Y:S01]  /*3100*/  BPT.TRAP 0x1 ;  /* 0x000000040000795c */ /* 0x000fe20000300000 */
.L_x_24:
[----:B------:R-:W1:Y:S01]  /*3110*/  S2UR UR16, SR_CgaCtaId ;  /* 0x00000000001079c3 */ /* 0x000e620000008800 */
[----:B------:R-:W-:Y:S01]  /*3120*/  UMOV UR11, 0x400 ;  /* 0x00000400000b7882 */ /* 0x000fe20000000000 */
[----:B------:R-:W-:-:S05]  /*3130*/  IMAD.U32 R229, RZ, RZ, UR24 ;  /* 0x00000018ffe57e24 */ /* 0x000fca000f8e00ff */
[----:B------:R-:W-:Y:S01]  /*3140*/  SHF.L.U32 R229, R229, 0x1f, RZ ;  /* 0x0000001fe5e57819 */ /* 0x000fe200000006ff */
[----:B-1----:R-:W-:-:S04]  /*3150*/  ULEA UR11, UR16, UR11, 0x18 ;  /* 0x0000000b100b7291 */ /* 0x002fc8000f8ec03f */
[----:B------:R-:W-:-:S09]  /*3160*/  ULEA UR16, UR23, UR11, 0x3 ;  /* 0x0000000b17107291 */ /* 0x000fd2000f8e183f */
[----:B------:R1:W2:Y:S01]  /*3170*/  SYNCS.PHASECHK.TRANS64.TRYWAIT P0, [UR16], R229 ;  /* 0x000000e5ff0075a7 */ /* 0x0002a20008000150 */
[----:B------:R-:W-:Y:S05]  /*3180*/  @!P1 BRA `(.L_x_25) ;  /* 0x0000000000049947 */ /* 0x000fea0003800000 */
[----:B------:R-:W-:Y:S01]  /*3190*/  BPT.TRAP 0x1 ;  /* 0x000000040000795c */ /* 0x000fe20000300000 */
.L_x_25:
[----:B--2---:R-:W-:Y:S05]  /*31a0*/  @P0 BRA `(.L_x_26) ;  /* 0x0000000000080947 */ /* 0x004fea0003800000 */
[----:B------:R-:W2:Y:S02]  /*31b0*/  SYNCS.PHASECHK.TRANS64.TRYWAIT P0, [UR16], R229 ;  /* 0x000000e5ff0075a7 */ /* 0x000ea40008000150 */
[----:B--2---:R-:W-:Y:S05]  /*31c0*/  @!P0 BRA `(.L_x_27) ;  /* 0x000000d400808947 */ /* 0x004fea0003800000 */
.L_x_26:
[----:B------:R-:W-:Y:S01]  /*31d0*/  UIADD3 UR16, UR11, 0x20100, URZ ;  /* 0x000201000b107890 */ /* 0x000fe2000fffe03f */
[----:B------:R-:W-:Y:S01]  /*31e0*/  WARPGROUP.ARRIVE ;  /* 0x00000000000079c5 */ /* 0x000fe20000000000 */
[----:B------:R-:W-:Y:S02]  /*31f0*/  UISETP.NE.AND UP0, UPT, UR7, URZ, UPT ;  /* 0x0000003f0700728c */ /* 0x000fe4000bf05270 */
[----:B------:R-:W-:Y:S02]  /*3200*/  USHF.R.U32.HI UR16, URZ, 0x4, UR16 ;  /* 0x000000043f107899 */ /* 0x000fe40008011610 */
[----:B------:R-:W-:Y:S02]  /*3210*/  USEL UR8, UR8, URZ, !UP0 ;  /* 0x0000003f08087287 */ /* 0x000fe4000c000000 */
[----:B------:R-:W-:Y:S02]  /*3220*/  ULOP3.LUT UR16, UR16, 0x3fff, URZ, 0xc0, !UPT ;  /* 0x00003fff10107892 */ /* 0x000fe4000f8ec03f */
[----:B------:R-:W-:-:S02]  /*3230*/  UISETP.NE.U32.AND UP0, UPT, UR8, URZ, UPT ;  /* 0x0000003f0800728c */ /* 0x000fc4000bf05070 */
[----:B------:R-:W-:Y:S02]  /*3240*/  ULOP3.LUT UR7, UR10, 0x10000, URZ, 0xfc, !UPT ;  /* 0x000100000a077892 */ /* 0x000fe4000f8efc3f */
[----:B------:R-:W-:Y:S02]  /*3250*/  ULOP3.LUT UR8, UR16, 0x10000, URZ, 0xfc, !UPT ;  /* 0x0001000010087892 */ /* 0x000fe4000f8efc3f */
[----:B------:R-:W-:Y:S02]  /*3260*/  ULEA UR7, UR23, UR7, 0xb ;  /* 0x0000000717077291 */ /* 0x000fe4000f8e583f */
[----:B------:R-:W-:Y:S01]  /*3270*/  ULEA UR8, UR23, UR8, 0xa ;  /* 0x0000000817087291 */ /* 0x000fe2000f8e503f */
[----:B------:R-:W-:Y:S01]  /*3280*/  UMOV UR17, 0x40000040 ;  /* 0x4000004000117882 */ /* 0x000fe20000000000 */
[----:B------:R-:W-:Y:S01]  /*3290*/  UMOV UR19, 0x40000040 ;  /* 0x4000004000137882 */ /* 0x000fe20000000000 */
[----:B------:R-:W-:Y:S02]  /*32a0*/  UIADD3 UR6, UR6, 0x4, URZ ;  /* 0x0000000406067890 */ /* 0x000fe4000fffe03f */
[----:B------:R-:W-:-:S02]  /*32b0*/  UMOV UR16, UR7 ;  /* 0x0000000700107c82 */ /* 0x000fc40008000000 */
[----:B------:R-:W-:Y:S02]  /*32c0*/  UMOV UR18, UR8 ;  /* 0x0000000800127c82 */ /* 0x000fe40008000000 */
[----:B------:R-:W-:Y:S01]  /*32d0*/  QGMMA.64x128x32.F32.E5M2.E5M2 R88, gdesc[UR16], R88, UP0 ;  /* 0x01e00000105879f3 */ /* 0x000fe2000bf03858 */
[----:B------:R-:W-:Y:S01]  /*32e0*/  UIADD3 UR16, UR7, 0x400, URZ ;  /* 0x0000040007107890 */ /* 0x000fe2000fffe03f */
[----:B------:R-:W-:-:S10]  /*32f0*/  UMOV UR17, 0x40000040 ;  /* 0x4000004000117882 */ /* 0x000fd40000000000 */
[----:B------:R-:W-:Y:S01]  /*3300*/  QGMMA.64x128x32.F32.E5M2.E5M2 R24, gdesc[UR16], R24, UP0 ;  /* 0x01e00000101879f3 */ /* 0x000fe2000bf03818 */
[----:B------:R-:W-:Y:S02]  /*3310*/  UIADD3 UR16, UR7, 0x2, URZ ;  /* 0x0000000207107890 */ /* 0x000fe4000fffe03f */
[----:B------:R-:W-:Y:S01]  /*3320*/  UIADD3 UR18, UR8, 0x2, URZ ;  /* 0x0000000208127890 */ /* 0x000fe2000fffe03f */
[----:B------:R-:W-:Y:S01]  /*3330*/  UMOV UR17, 0x40000040 ;  /* 0x4000004000117882 */ /* 0x000fe20000000000 */
[----:B------:R-:W-:Y:S01]  /*3340*/  UMOV UR19, 0x40000040 ;  /* 0x4000004000137882 */ /* 0x000fe20000000000 */
[----:B------:R-:W-:-:S06]  /*3350*/  UISETP.NE.AND UP0, UPT, UR6, UR27, UPT ;  /* 0x0000001b0600728c */ /* 0x000fcc000bf05270 */
        /* <DEDUP_REMOVED lines=18> */
[----:B------:R-:W-:Y:S01]  /*3480*/  UMOV UR17, 0x40000040 ;  /* 0x4000004000117882 */ /* 0x000fe20000000000 */
[----:B------:R-:W-:-:S06]  /*3490*/  USEL UR7, URZ, 0x1, UP0 ;  /* 0x000000013f077887 */ /* 0x000fcc0008000000 */
[----:B------:R-:W-:-:S03]  /*34a0*/  ISETP.NE.AND P0, PT, RZ, UR7, PT ;  /* 0x00000007ff007c0c */ /* 0x000fc6000bf05270 */
[----:B------:R-:W-:Y:S03]  /*34b0*/  QGMMA.64x128x32.F32.E5M2.E5M2 R24, gdesc[UR16], R24, gsb0 ;  /* 0x01e00000101879f3 */ /* 0x000fe60008003818 */
[----:B------:R-:W-:-:S07]  /*34c0*/  WARPGROUP.DEPBAR.LE gsb0, 0x1 ;  /* 0x00008000000079c5 */ /* 0x000fce0000010100 */
[----:B------:R-:W-:Y:S05]  /*34d0*/  @!P0 BRA `(.L_x_28) ;  /* 0x0000000c00708947 */ /* 0x000fea0003800000 */
[----:B------:R-:W-:Y:S02]  /*34e0*/  WARPGROUP.DEPBAR.LE gsb0, 0x0 ;  /* 0x00008000000079c5 */ /* 0x000fe40000010000 */
[----:B-----5:R-:W-:-:S01]  /*34f0*/  FADD R227, R89, R227 ;  /* 0x000000e359e37221 */ /* 0x020fc20000000000 */
[----:B------:R-:W-:Y:S01]  /*3500*/  FADD R226, R90, R226 ;  /* 0x000000e25ae27221 */ /* 0x000fe20000000000 */
[----:B------:R-:W-:-:S01]  /*3510*/  FADD R225, R91, R225 ;  /* 0x000000e15be17221 */ /* 0x000fc20000000000 */
[----:B------:R-:W-:Y:S01]  /*3520*/  FADD R224, R92, R224 ;  /* 0x000000e05ce07221 */ /* 0x000fe20000000000 */
[----:B------:R-:W-:-:S01]  /*3530*/  FADD R223, R93, R223 ;  /* 0x000000df5ddf7221 */ /* 0x000fc20000000000 */
[----:B------:R2:W-:Y:S01]  /*3540*/  STL [R1+0x88], R227 ;  /* 0x000088e301007387 */ /* 0x0005e20000100800 */
[----:B------:R-:W-:-:S01]  /*3550*/  FADD R222, R94, R222 ;  /* 0x000000de5ede7221 */ /* 0x000fc20000000000 */
[----:B------:R-:W-:Y:S01]  /*3560*/  FADD R221, R95, R221 ;  /* 0x000000dd5fdd7221 */ /* 0x000fe20000000000 */
[----:B------:R-:W-:-:S01]  /*3570*/  FADD R220, R96, R220 ;  /* 0x000000dc60dc7221 */ /* 0x000fc20000000000 */
[----:B------:R-:W-:Y:S01]  /*3580*/  FADD R219, R97, R219 ;  /* 0x000000db61db7221 */ /* 0x000fe20000000000 */
[----:B------:R-:W-:-:S01]  /*3590*/  FADD R218, R98, R218 ;  /* 0x000000da62da7221 */ /* 0x000fc20000000000 */
[----:B------:R-:W-:Y:S01]  /*35a0*/  FADD R217, R99, R217 ;  /* 0x000000d963d97221 */ /* 0x000fe20000000000 */
[----:B------:R-:W-:-:S01]  /*35b0*/  FADD R216, R100, R216 ;  /* 0x000000d864d87221 */ /* 0x000fc20000000000 */
[----:B------:R-:W-:Y:S01]  /*35c0*/  FADD R215, R101, R215 ;  /* 0x000000d765d77221 */ /* 0x000fe20000000000 */
[----:B------:R-:W-:-:S01]  /*35d0*/  FADD R214, R102, R214 ;  /* 0x000000d666d67221 */ /* 0x000fc20000000000 */
[----:B--2---:R-:W2:Y:S01]  /*35e0*/  LDL.LU R227, [R1+0x28] ;  /* 0x0000280001e37983 */ /* 0x004ea20000300800 */
[----:B------:R-:W-:-:S01]  /*35f0*/  FADD R213, R103, R213 ;  /* 0x000000d567d57221 */ /* 0x000fc20000000000 */
[----:B------:R-:W-:Y:S01]  /*3600*/  FADD R212, R104, R212 ;  /* 0x000000d468d47221 */ /* 0x000fe20000000000 */
[----:B------:R-:W-:-:S01]  /*3610*/  FADD R211, R105, R211 ;  /* 0x000000d369d37221 */ /* 0x000fc20000000000 */
[----:B------:R3:W-:Y:S01]  /*3620*/  STL [R1+0x8c], R226 ;  /* 0x00008ce201007387 */ /* 0x0007e20000100800 */
[----:B------:R-:W-:-:S03]  /*3630*/  FADD R228, R88, R228 ;  /* 0x000000e458e47221 */ /* 0x000fc60000000000 */
[----:B---3--:R-:W3:Y:S04]  /*3640*/  LDL.LU R226, [R1+0x24] ;  /* 0x0000240001e27983 */ /* 0x008ee80000300800 */
[----:B------:R4:W-:Y:S04]  /*3650*/  STL [R1+0x90], R225 ;  /* 0x000090e101007387 */ /* 0x0009e80000100800 */
[----:B----4-:R-:W4:Y:S04]  /*3660*/  LDL.LU R225, [R1+0x20] ;  /* 0x0000200001e17983 */ /* 0x010f280000300800 */
[----:B------:R0:W-:Y:S04]  /*3670*/  STL [R1+0x94], R224 ;  /* 0x000094e001007387 */ /* 0x0001e80000100800 */
[----:B0-----:R-:W4:Y:S04]  /*3680*/  LDL.LU R224, [R1+0x1c] ;  /* 0x00001c0001e07983 */ /* 0x001f280000300800 */
        /* <DEDUP_REMOVED lines=13> */
[----:B0-----:R-:W4:Y:S04]  /*3760*/  LDL.LU R217, [R1] ;  /* 0x0000000001d97983 */ /* 0x001f280000300800 */
[----:B------:R-:W-:Y:S04]  /*3770*/  STL [R1+0xb4], R216 ;  /* 0x0000b4d801007387 */ /* 0x000fe80000100800 */
[----:B------:R-:W-:Y:S04]  /*3780*/  STL [R1+0xb8], R215 ;  /* 0x0000b8d701007387 */ /* 0x000fe80000100800 */
[----:B------:R-:W-:Y:S04]  /*3790*/  STL [R1+0xbc], R214 ;  /* 0x0000bcd601007387 */ /* 0x000fe80000100800 */
[----:B------:R-:W-:Y:S04]  /*37a0*/  STL [R1+0xc0], R213 ;  /* 0x0000c0d501007387 */ /* 0x000fe80000100800 */
[----:B------:R-:W-:Y:S04]  /*37b0*/  STL [R1+0xc4], R212 ;  /* 0x0000c4d401007387 */ /* 0x000fe80000100800 */
[----:B------:R0:W-:Y:S01]  /*37c0*/  STL [R1+0xc8], R211 ;  /* 0x0000c8d301007387 */ /* 0x0001e20000100800 */
[----:B--2---:R-:W-:-:S01]  /*37d0*/  FADD R227, R70, R227 ;  /* 0x000000e346e37221 */ /* 0x004fc20000000000 */
[----:B---3--:R-:W-:Y:S01]  /*37e0*/  FADD R226, R69, R226 ;  /* 0x000000e245e27221 */ /* 0x008fe20000000000 */
[----:B----4-:R-:W-:-:S01]  /*37f0*/  FADD R225, R68, R225 ;  /* 0x000000e144e17221 */ /* 0x010fc20000000000 */
[----:B------:R-:W-:Y:S01]  /*3800*/  FADD R224, R67, R224 ;  /* 0x000000e043e07221 */ /* 0x000fe20000000000 */
[----:B------:R-:W-:-:S01]  /*3810*/  FADD R223, R66, R223 ;  /* 0x000000df42df7221 */ /* 0x000fc20000000000 */
[----:B------:R-:W-:Y:S01]  /*3820*/  FADD R222, R65, R222 ;  /* 0x000000de41de7221 */ /* 0x000fe20000000000 */
[----:B------:R-:W-:-:S01]  /*3830*/  FADD R221, R64, R221 ;  /* 0x000000dd40dd7221 */ /* 0x000fc20000000000 */
[----:B------:R-:W-:Y:S01]  /*3840*/  FADD R220, R63, R220 ;  /* 0x000000dc3fdc7221 */ /* 0x000fe20000000000 */
[----:B------:R-:W-:-:S01]  /*3850*/  FADD R219, R62, R219 ;  /* 0x000000db3edb7221 */ /* 0x000fc20000000000 */
[----:B------:R-:W-:Y:S01]  /*3860*/  FADD R218, R61, R218 ;  /* 0x000000da3dda7221 */ /* 0x000fe20000000000 */
[----:B------:R-:W-:-:S05]  /*3870*/  FADD R217, R60, R217 ;  /* 0x000000d93cd97221 */ /* 0x000fca0000000000 */
[----:B------:R2:W-:Y:S04]  /*3880*/  STL [R1], R217 ;  /* 0x000000d901007387 */ /* 0x0005e80000100800 */
[----:B------:R3:W-:Y:S04]  /*3890*/  STL [R1+0x4], R218 ;  /* 0x000004da01007387 */ /* 0x0007e80000100800 */
[----:B------:R4:W-:Y:S04]  /*38a0*/  STL [R1+0x8], R219 ;  /* 0x000008db01007387 */ /* 0x0009e80000100800 */
[----:B------:R1:W-:Y:S04]  /*38b0*/  STL [R1+0xc], R220 ;  /* 0x00000cdc01007387 */ /* 0x0003e80000100800 */
[----:B------:R1:W-:Y:S04]  /*38c0*/  STL [R1+0x10], R221 ;  /* 0x000010dd01007387 */ /* 0x0003e80000100800 */
[----:B------:R1:W-:Y:S04]  /*38d0*/  STL [R1+0x14], R222 ;  /* 0x000014de01007387 */ /* 0x0003e80000100800 */
[----:B------:R1:W-:Y:S04]  /*38e0*/  STL [R1+0x18], R223 ;  /* 0x000018df01007387 */ /* 0x0003e80000100800 */
[----:B------:R1:W-:Y:S04]  /*38f0*/  STL [R1+0x1c], R224 ;  /* 0x00001ce001007387 */ /* 0x0003e80000100800 */
[----:B0-----:R-:W4:Y:S04]  /*3900*/  LDL.LU R211, [R1+0x2c] ;  /* 0x00002c0001d37983 */ /* 0x001f280000300800 */
[----:B------:R0:W-:Y:S04]  /*3910*/  STL [R1+0x20], R225 ;  /* 0x000020e101007387 */ /* 0x0001e80000100800 */
[----:B------:R-:W4:Y:S04]  /*3920*/  LDL.LU R212, [R1+0x30] ;  /* 0x0000300001d47983 */ /* 0x000f280000300800 */
[----:B------:R0:W-:Y:S04]  /*3930*/  STL [R1+0x24], R226 ;  /* 0x000024e201007387 */ /* 0x0001e80000100800 */
[----:B------:R-:W4:Y:S04]  /*3940*/  LDL.LU R213, [R1+0x34] ;  /* 0x0000340001d57983 */ /* 0x000f280000300800 */
[----:B------:R0:W-:Y:S04]  /*3950*/  STL [R1+0x28], R227 ;  /* 0x000028e301007387 */ /* 0x0001e80000100800 */
[----:B------:R-:W4:Y:S04]  /*3960*/  LDL.LU R214, [R1+0x38] ;  /* 0x0000380001d67983 */ /* 0x000f280000300800 */
[----:B------:R-:W4:Y:S04]  /*3970*/  LDL.LU R215, [R1+0x3c] ;  /* 0x00003c0001d77983 */ /* 0x000f280000300800 */
[----:B------:R-:W4:Y:S04]  /*3980*/  LDL.LU R216, [R1+0x40] ;  /* 0x0000400001d87983 */ /* 0x000f280000300800 */
[----:B--2---:R-:W2:Y:S04]  /*3990*/  LDL.LU R217, [R1+0x44] ;  /* 0x0000440001d97983 */ /* 0x004ea80000300800 */
[----:B---3--:R-:W3:Y:S04]  /*39a0*/  LDL.LU R218, [R1+0x48] ;  /* 0x0000480001da7983 */ /* 0x008ee80000300800 */
[----:B----4-:R-:W4:Y:S04]  /*39b0*/  LDL.LU R219, [R1+0x4c] ;  /* 0x00004c0001db7983 */ /* 0x010f280000300800 */
[----:B-1----:R-:W4:Y:S04]  /*39c0*/  LDL.LU R220, [R1+0x50] ;  /* 0x0000500001dc7983 */ /* 0x002f280000300800 */
[----:B------:R-:W4:Y:S04]  /*39d0*/  LDL.LU R221, [R1+0x54] ;  /* 0x0000540001dd7983 */ /* 0x000f280000300800 */
[----:B------:R-:W4:Y:S04]  /*39e0*/  LDL.LU R222, [R1+0x58] ;  /* 0x0000580001de7983 */ /* 0x000f280000300800 */
[----:B------:R-:W4:Y:S04]  /*39f0*/  LDL.LU R223, [R1+0x5c] ;  /* 0x00005c0001df7983 */ /* 0x000f280000300800 */
[----:B------:R-:W4:Y:S04]  /*3a00*/  LDL.LU R224, [R1+0x60] ;  /* 0x0000600001e07983 */ /* 0x000f280000300800 */
[----:B0-----:R-:W4:Y:S04]  /*3a10*/  LDL.LU R225, [R1+0x64] ;  /* 0x0000640001e17983 */ /* 0x001f280000300800 */
[----:B------:R-:W4:Y:S04]  /*3a20*/  LDL.LU R226, [R1+0x68] ;  /* 0x0000680001e27983 */ /* 0x000f280000300800 */
[----:B------:R-:W4:Y:S01]  /*3a30*/  LDL.LU R227, [R1+0x6c] ;  /* 0x00006c0001e37983 */ /* 0x000f220000300800 */
[----:B------:R-:W-:-:S05]  /*3a40*/  FADD R211, R71, R211 ;  /* 0x000000d347d37221 */ /* 0x000fca0000000000 */
[----:B------:R0:W-:Y:S01]  /*3a50*/  STL [R1+0x2c], R211 ;  /* 0x00002cd301007387 */ /* 0x0001e20000100800 */
[----:B------:R-:W-:-:S03]  /*3a60*/  FADD R212, R72, R212 ;  /* 0x000000d448d47221 */ /* 0x000fc60000000000 */
[----:B0-----:R0:W5:Y:S01]  /*3a70*/  LDL.LU R211, [R1+0xc8] ;  /* 0x0000c80001d37983 */ /* 0x0011620000300800 */
[----:B------:R-:W-:-:S03]  /*3a80*/  FADD R213, R73, R213 ;  /* 0x000000d549d57221 */ /* 0x000fc60000000000 */
[----:B------:R1:W-:Y:S01]  /*3a90*/  STL [R1+0x30], R212 ;  /* 0x000030d401007387 */ /* 0x0003e20000100800 */
[----:B------:R-:W-:-:S01]  /*3aa0*/  FADD R214, R74, R214 ;  /* 0x000000d64ad67221 */ /* 0x000fc20000000000 */
[----:B------:R-:W-:Y:S02]  /*3ab0*/  FADD R215, R75, R215 ;  /* 0x000000d74bd77221 */ /* 0x000fe40000000000 */
[----:B-1----:R0:W5:Y:S01]  /*3ac0*/  LDL.LU R212, [R1+0xc4] ;  /* 0x0000c40001d47983 */ /* 0x0021620000300800 */
[----:B------:R-:W-:-:S03]  /*3ad0*/  FADD R216, R76, R216 ;  /* 0x000000d84cd87221 */ /* 0x000fc60000000000 */
[----:B------:R1:W-:Y:S01]  /*3ae0*/  STL [R1+0x34], R213 ;  /* 0x000034d501007387 */ /* 0x0003e20000100800 */
[----:B--2---:R-:W-:-:S03]  /*3af0*/  FADD R217, R77, R217 ;  /* 0x000000d94dd97221 */ /* 0x004fc60000000000 */
[----:B-1----:R0:W5:Y:S01]  /*3b00*/  LDL.LU R213, [R1+0xc0] ;  /* 0x0000c00001d57983 */ /* 0x0021620000300800 */
[----:B---3--:R-:W-:-:S03]  /*3b10*/  FADD R218, R78, R218 ;  /* 0x000000da4eda7221 */ /* 0x008fc60000000000 */
[----:B------:R1:W-:Y:S01]  /*3b20*/  STL [R1+0x38], R214 ;  /* 0x000038d601007387 */ /* 0x0003e20000100800 */
[----:B----4-:R-:W-:-:S01]  /*3b30*/  FADD R219, R79, R219 ;  /* 0x000000db4fdb7221 */ /* 0x010fc20000000000 */
[----:B------:R-:W-:Y:S02]  /*3b40*/  FADD R220, R80, R220 ;  /* 0x000000dc50dc7221 */ /* 0x000fe40000000000 */
[----:B-1----:R0:W5:Y:S04]  /*3b50*/  LDL.LU R214, [R1+0xbc] ;  /* 0x0000bc0001d67983 */ /* 0x0021680000300800 */
[----:B------:R1:W-:Y:S01]  /*3b60*/  STL [R1+0x3c], R215 ;  /* 0x00003cd701007387 */ /* 0x0003e20000100800 */
[----:B------:R-:W-:-:S01]  /*3b70*/  FADD R221, R81, R221 ;  /* 0x000000dd51dd7221 */ /* 0x000fc20000000000 */
[----:B------:R-:W-:-:S02]  /*3b80*/  FADD R222, R82, R222 ;  /* 0x000000de52de7221 */ /* 0x000fc40000000000 */
[----:B-1----:R0:W5:Y:S04]  /*3b90*/  LDL.LU R215, [R1+0xb8] ;  /* 0x0000b80001d77983 */ /* 0x0021680000300800 */
[----:B------:R1:W-:Y:S01]  /*3ba0*/  STL [R1+0x40], R216 ;  /* 0x000040d801007387 */ /* 0x0003e20000100800 */
[----:B------:R-:W-:-:S03]  /*3bb0*/  FADD R223, R83, R223 ;  /* 0x000000df53df7221 */ /* 0x000fc60000000000 */
        /* <DEDUP_REMOVED lines=13> */
[----:B------:R1:W-:Y:S04]  /*3c90*/  STL [R1+0x54], R221 ;  /* 0x000054dd01007387 */ /* 0x0003e80000100800 */
        /* <DEDUP_REMOVED lines=12> */
[----:B-1----:R0:W5:Y:S01]  /*3d60*/  LDL.LU R227, [R1+0x88] ;  /* 0x0000880001e37983 */ /* 0x0021620000300800 */
        /* <DEDUP_REMOVED lines=82> */
[----:B0-----:R-:W-:-:S06]  /*4290*/  UMOV UR6, URZ ;  /* 0x0000003f00067c82 */ /* 0x001fcc0008000000 */
.L_x_28:
[----:B------:R-:W-:Y:S05]  /*42a0*/  @!P1 BRA `(.L_x_29) ;  /* 0x0000000000049947 */ /* 0x000fea0003800000 */
[----:B------:R-:W-:Y:S01]  /*42b0*/  BPT.TRAP 0x1 ;  /* 0x000000040000795c */ /* 0x000fe20000300000 */
.L_x_29:
[----:B------:R2:W-:Y:S04]  /*42c0*/  STL [R1+0x8c], R2 ;  /* 0x00008c0201007387 */ /* 0x0005e80000100800 */
[----:B--2---:R-:W2:Y:S04]  /*42d0*/  LDL R2, [R1+0x70] ;  /* 0x0000700001027983 */ /* 0x004ea80000100800 */
[----:B-----5:R3:W-:Y:S04]  /*42e0*/  STL [R1+0x88], R0 ;  /* 0x0000880001007387 */ /* 0x0207e80000100800 */
[----:B---3--:R-:W3:Y:S01]  /*42f0*/  LDL R0, [R1+0x74] ;  /* 0x0000740001007983 */ /* 0x008ee20000100800 */
[----:B-1----:R-:W-:Y:S01]  /*4300*/  IMAD.U32 R229, RZ, RZ, UR25 ;  /* 0x00000019ffe57e24 */ /* 0x002fe2000f8e00ff */
[----:B--2---:R-:W-:-:S02]  /*4310*/  ISETP.NE.AND P0, PT, R2, RZ, PT ;  /* 0x000000ff0200720c */ /* 0x004fc40003f05270 */
[----:B------:R1:W5:Y:S11]  /*4320*/  LDL.LU R2, [R1+0x8c] ;  /* 0x00008c0001027983 */ /* 0x0003760000300800 */
[----:B------:R-:W-:-:S05]  /*4330*/  @P0 LEA R229, R229, UR11, 0x3 ;  /* 0x0000000be5e50c11 */ /* 0x000fca000f8e18ff */
[----:B------:R-:W-:-:S05]  /*4340*/  @P0 VIADD R229, R229, 0x20 ;  /* 0x00000020e5e50836 */ /* 0x000fca0000000000 */
[----:B---3--:R-:W-:Y:S02]  /*4350*/  @P0 PRMT R229, R0, 0x654, R229 ;  /* 0x0000065400e50816 */ /* 0x008fe400000000e5 */
[----:B------:R1:W5:Y:S01]  /*4360*/  LDL.LU R0, [R1+0x88] ;  /* 0x0000880001007983 */ /* 0x0003620000300800 */
[----:B------:R-:W-:Y:S01]  /*4370*/  UISETP.GT.U32.AND UP0, UPT, UR13, 0x1, UPT ;  /* 0x000000010d00788c */ /* 0x000fe2000bf04070 */
[----:B------:R1:W-:Y:S05]  /*4380*/  @P0 SYNCS.ARRIVE.TRANS64.RED.A1T0 RZ, [R229+URZ], RZ ;  /* 0x000000ffe5ff09a7 */ /* 0x0003ea000810043f */
[----:B------:R-:W-:-:S13]  /*4390*/  PLOP3.LUT P0, PT, PT, PT, UP0, 0x80, 0x0 ;  /* 0x000000000000781c */ /* 0x000fda0003f0f008 */
[----:B-1----:R-:W-:Y:S05]  /*43a0*/  @P0 BRA `(.L_x_30) ;  /* 0x0000000000040947 */ /* 0x002fea0003800000 */
[----:B------:R-:W-:Y:S01]  /*43b0*/  BPT.TRAP 0x1 ;  /* 0x000000040000795c */ /* 0x000fe20000300000 */
.L_x_30:
[----:B------:R-:W-:Y:S02]  /*43c0*/  UISETP.GT.AND UP2, UPT, UR26, 0x1, UPT ;  /* 0x000000011a00788c */ /* 0x000fe4000bf44270 */
[----:B------:R-:W-:Y:S02]  /*43d0*/  UIADD3 UR23, UR23, 0x1, URZ ;  /* 0x0000000117177890 */ /* 0x000fe4000fffe03f */
[----:B------:R-:W-:Y:S02]  /*43e0*/  UIADD3 UR25, UR25, 0x1, URZ ;  /* 0x0000000119197890 */ /* 0x000fe4000fffe03f */
[----:B------:R-:W-:Y:S01]  /*43f0*/  PLOP3.LUT P0, PT, PT, PT, UP2, 0x80, 0x0 ;  /* 0x000000000000781c */ /* 0x000fe20003f0f028 */
[----:B------:R-:W-:Y:S02]  /*4400*/  UISETP.NE.AND UP0, UPT, UR23, 0x4, UPT ;  /* 0x000000041700788c */ /* 0x000fe4000bf05270 */
[----:B------:R-:W-:Y:S02]  /*4410*/  UIADD3 UR16, UR26, -0x1, URZ ;  /* 0xffffffff1a107890 */ /* 0x000fe4000fffe03f */
[----:B------:R-:W-:-:S02]  /*4420*/  USEL UR8, URZ, 0x1, UP0 ;  /* 0x000000013f087887 */ /* 0x000fc40008000000 */
[----:B------:R-:W-:Y:S02]  /*4430*/  UISETP.NE.AND UP1, UPT, UR25, 0x4, UPT ;  /* 0x000000041900788c */ /* 0x000fe4000bf25270 */
[----:B------:R-:W-:Y:S02]  /*4440*/  ULOP3.LUT UR24, UR24, UR8, URZ, 0x3c, !UPT ;  /* 0x0000000818187292 */ /* 0x000fe4000f8e3c3f */
[----:B------:R-:W-:Y:S02]  /*4450*/  USEL UR23, UR23, URZ, UP0 ;  /* 0x0000003f17177287 */ /* 0x000fe40008000000 */
[----:B------:R-:W-:Y:S01]  /*4460*/  USEL UR25, UR25, URZ, UP1 ;  /* 0x0000003f19197287 */ /* 0x000fe20008800000 */
[----:B------:R-:W-:Y:S01]  /*4470*/  UMOV UR8, 0x1 ;  /* 0x0000000100087882 */ /* 0x000fe20000000000 */
[----:B------:R-:W-:Y:S01]  /*4480*/  UMOV UR26, UR16 ;  /* 0x00000010001a7c82 */ /* 0x000fe20008000000 */
[----:B------:R-:W-:Y:S09]  /*4490*/  @P0 BRA `(.L_x_31) ;  /* 0xffffffec000c0947 */ /* 0x000ff2000383ffff */
.L_x_23:
[----:B------:R-:W-:-:S04]  /*44a0*/  UISETP.NE.AND UP0, UPT, UR6, URZ, UPT ;  /* 0x0000003f0600728c */ /* 0x000fc8000bf05270 */
[----:B------:R-:W-:-:S06]  /*44b0*/  USEL UR6, URZ, 0x1, !UP0 ;  /* 0x000000013f067887 */ /* 0x000fcc000c000000 */
[----:B------:R-:W-:-:S13]  /*44c0*/  ISETP.NE.AND P0, PT, RZ, UR6, PT ;  /* 0x00000006ff007c0c */ /* 0x000fda000bf05270 */
[----:B------:R-:W-:Y:S05]  /*44d0*/  @!P0 BRA `(.L_x_32) ;  /* 0x0000000c00c48947 */ /* 0x000fea0003800000 */
[----:B------:R-:W-:Y:S02]  /*44e0*/  WARPGROUP.DEPBAR.LE gsb0, 0x0 ;  /* 0x00008000000079c5 */ /* 0x000fe40000010000 */
[----:B-----5:R-:W-:Y:S01]  /*44f0*/  FADD R227, R89, R227 ;  /* 0x000000e359e37221 */ /* 0x020fe20000000000 */
[----:B------:R-:W-:-:S04]  /*4500*/  FADD R228, R88, R228 ;  /* 0x000000e458e47221 */ /* 0x000fc80000000000 */
[----:B------:R1:W-:Y:S04]  /*4510*/  STL [R1+0x88], R227 ;  /* 0x000088e301007387 */ /* 0x0003e80000100800 */
[----:B-1----:R-:W2:Y:S04]  /*4520*/  LDL.LU R227, [R1+0x6c] ;  /* 0x00006c0001e37983 */ /* 0x002ea80000300800 */
[----:B--2---:R1:W-:Y:S04]  /*4530*/  STL [R1+0x8c], R227 ;  /* 0x00008ce301007387 */ /* 0x0043e80000100800 */
        /* <DEDUP_REMOVED lines=52> */
[----:B-1----:R-:W2:Y:S01]  /*4880*/  LDL.LU R227, [R1] ;  /* 0x0000000001e37983 */ /* 0x002ea20000300800 */
[----:B------:R-:W-:Y:S01]  /*4890*/  FADD R226, R90, R226 ;  /* 0x000000e25ae27221 */ /* 0x000fe20000000000 */
        /* <DEDUP_REMOVED lines=97> */
[----:B--2---:R-:W-:-:S05]  /*4eb0*/  FADD R227, R60, R227 ;  /* 0x000000e33ce37221 */ /* 0x004fca0000000000 */
[----:B------:R1:W-:Y:S04]  /*4ec0*/  STL [R1], R227 ;  /* 0x000000e301007387 */ /* 0x0003e80000100800 */
[----:B-1----:R-:W2:Y:S02]  /*4ed0*/  LDL.LU R227, [R1+0xf4] ;  /* 0x0000f40001e37983 */ /* 0x002ea40000300800 */
[----:B--2---:R-:W-:-:S05]  /*4ee0*/  FADD R227, R61, R227 ;  /* 0x000000e33de37221 */ /* 0x004fca0000000000 */
[----:B------:R1:W-:Y:S04]  /*4ef0*/  STL [R1+0x4], R227 ;  /* 0x000004e301007387 */ /* 0x0003e80000100800 */
        /* <DEDUP_REMOVED lines=78> */
[----:B-1----:R1:W5:Y:S02]  /*53e0*/  LDL.LU R227, [R1+0x88] ;  /* 0x0000880001e37983 */ /* 0x0023640000300800 */
.L_x_32:
[----:B------:R-:W-:Y:S02]  /*53f0*/  WARPGROUP.DEPBAR.LE gsb0, 0x0 ;  /* 0x00008000000079c5 */ /* 0x000fe40000010000 */
[----:B------:R-:W2:Y:S02]  /*5400*/  LDC R24, c[0x0][0x28c] ;  /* 0x0000a300ff187b82 */ /* 0x000ea40000000800 */
[----:B--2---:R-:W-:-:S13]  /*5410*/  ISETP.GE.AND P0, PT, R24, 0x1, PT ;  /* 0x000000011800780c */ /* 0x004fda0003f06270 */
[----:B------:R-:W-:Y:S05]  /*5420*/  @!P0 BRA `(.L_x_33) ;  /* 0x0000000000688947 */ /* 0x000fea0003800000 */
[----:B------:R-:W-:-:S06]  /*5430*/  UISETP.NE.AND UP0, UPT, UR22, 0x3, UPT ;  /* 0x000000031600788c */ /* 0x000fcc000bf05270 */
[----:B------:R-:W-:-:S13]  /*5440*/  PLOP3.LUT P0, PT, PT, PT, UP0, 0x80, 0x0 ;  /* 0x000000000000781c */ /* 0x000fda0003f0f008 */
[----:B------:R-:W-:Y:S05]  /*5450*/  @!P0 BRA `(.L_x_34) ;  /* 0x0000000000048947 */ /* 0x000fea0003800000 */
[----:B------:R-:W-:Y:S01]  /*5460*/  BPT.TRAP 0x1 ;  /* 0x000000040000795c */ /* 0x000fe20000300000 */
.L_x_34:
[----:B-----5:R2:W-:Y:S04]  /*5470*/  STL [R1+0x8c], R2 ;  /* 0x00008c0201007387 */ /* 0x0205e80000100800 */
[----:B--2---:R-:W2:Y:S04]  /*5480*/  LDL R2, [R1+0x70] ;  /* 0x0000700001027983 */ /* 0x004ea80000100800 */
[----:B------:R3:W-:Y:S04]  /*5490*/  STL [R1+0x88], R0 ;  /* 0x0000880001007387 */ /* 0x0007e80000100800 */
[----:B---3--:R-:W3:Y:S01]  /*54a0*/  LDL R0, [R1+0x74] ;  /* 0x0000740001007983 */ /* 0x008ee20000100800 */
[----:B------:R-:W-:Y:S01]  /*54b0*/  UISETP.LT.AND UP1, UPT, UR9, 0x1, UPT ;  /* 0x000000010900788c */ /* 0x000fe2000bf21270 */
[----:B------:R-:W-:Y:S01]  /*54c0*/  IMAD.U32 R25, RZ, RZ, UR11 ;  /* 0x0000000bff197e24 */ /* 0x000fe2000f8e00ff */
[----:B--2---:R-:W-:-:S02]  /*54d0*/  ISETP.NE.AND P0, PT, R2, RZ, PT ;  /* 0x000000ff0200720c */ /* 0x004fc40003f05270 */
[----:B------:R2:W5:Y:S11]  /*54e0*/  LDL.LU R2, [R1+0x8c] ;  /* 0x00008c0001027983 */ /* 0x0005760000300800 */
[----:B------:R-:W-:-:S05]  /*54f0*/  VOTEU.ANY UP0, P0 ;  /* 0x00000000003f7886 */ /* 0x000fca0000000100 */
[----:B------:R-:W-:-:S04]  /*5500*/  @UP0 USEL UR6, UR9, 0x1, UP1 ;  /* 0x0000000109060887 */ /* 0x000fc80008800000 */
[----:B------:R-:W-:-:S06]  /*5510*/  @UP0 UIADD3 UR6, UR5, UR9, -UR6 ;  /* 0x0000000905060290 */ /* 0x000fcc000fffe806 */
[----:B------:R-:W-:-:S04]  /*5520*/  IMAD.U32 R24, RZ, RZ, UR6 ;  /* 0x00000006ff187e24 */ /* 0x000fc8000f8e00ff */
[----:B------:R-:W-:-:S05]  /*5530*/  @P0 IMAD.SHL.U32 R24, R24, 0x8, RZ ;  /* 0x0000000818180824 */ /* 0x000fca00078e00ff */
[----:B------:R-:W-:-:S04]  /*5540*/  @P0 LOP3.LUT R24, R24, 0x18, RZ, 0xc0, !PT ;  /* 0x0000001818180812 */ /* 0x000fc800078ec0ff */
[----:B------:R-:W-:-:S04]  /*5550*/  @P0 IADD3 R24, R25, 0x20, R24 ;  /* 0x0000002019180810 */ /* 0x000fc80007ffe018 */
[----:B---3--:R-:W-:Y:S02]  /*5560*/  @P0 PRMT R24, R0, 0x654, R24 ;  /* 0x0000065400180816 */ /* 0x008fe40000000018 */
[----:B------:R2:W5:Y:S01]  /*5570*/  LDL.LU R0, [R1+0x88] ;  /* 0x0000880001007983 */ /* 0x0005620000300800 */
[----:B------:R-:W-:Y:S01]  /*5580*/  UISETP.GT.U32.AND UP0, UPT, UR13, 0x1, UPT ;  /* 0x000000010d00788c */ /* 0x000fe2000bf04070 */
[----:B------:R2:W-:Y:S05]  /*5590*/  @P0 SYNCS.ARRIVE.TRANS64.RED.A1T0 RZ, [R24+URZ], RZ ;  /* 0x000000ff18ff09a7 */ /* 0x0005ea000810043f */
[----:B------:R-:W-:-:S13]  /*55a0*/  PLOP3.LUT P0, PT, PT, PT, UP0, 0x80, 0x0 ;  /* 0x000000000000781c */ /* 0x000fda0003f0f008 */
[----:B--2---:R-:W-:Y:S05]  /*55b0*/  @P0 BRA `(.L_x_33) ;  /* 0x0000000000040947 */ /* 0x004fea0003800000 */
[----:B------:R-:W-:Y:S01]  /*55c0*/  BPT.TRAP 0x1 ;  /* 0x000000040000795c */ /* 0x000fe20000300000 */
.L_x_33:
[----:B------:R2:W-:Y:S01]  /*55d0*/  STL [R1+0x90], R3 ;  /* 0x0000900301007387 */ /* 0x0005e20000100800 */
[----:B------:R-:W3:Y:S01]  /*55e0*/  LDC R28, c[0x0][0x288] ;  /* 0x0000a200ff1c7b82 */ /* 0x000ee20000000800 */
[----:B------:R-:W-:Y:S02]  /*55f0*/  ULDC UR6, c[0x0][0x284] ;  /* 0x0000a10000067ab9 */ /* 0x000fe40000000800 */
[----:B--2---:R-:W2:Y:S04]  /*5600*/  LDL.LU R3, [R1+0x80] ;  /* 0x0000800001037983 */ /* 0x004ea80000300800 */
[----:B-----5:R4:W-:Y:S04]  /*5610*/  STL [R1+0x8c], R2 ;  /* 0x00008c0201007387 */ /* 0x0209e80000100800 */
[----:B----4-:R-:W4:Y:S04]  /*5620*/  LDL.LU R2, [R1+0x84] ;  /* 0x0000840001027983 */ /* 0x010f280000300800 */
[----:B------:R0:W-:Y:S02]  /*5630*/  STL [R1+0x88], R0 ;  /* 0x0000880001007387 */ /* 0x0001e40000100800 */
[----:B0-----:R-:W0:Y:S02]  /*5640*/  S2R R0, SR_TID.X ;  /* 0x0000000000007919 */ /* 0x001e240000002100 */
[----:B0-----:R-:W-:-:S02]  /*5650*/  SHF.R.U32.HI R24, RZ, 0x2, R0 ;  /* 0x00000002ff187819 */ /* 0x001fc40000011600 */
[----:B------:R-:W-:Y:S02]  /*5660*/  LOP3.LUT R26, R0, 0x60, RZ, 0xc0, !PT ;  /* 0x00000060001a7812 */ /* 0x000fe400078ec0ff */
[----:B------:R-:W-:Y:S02]  /*5670*/  SHF.R.U32.HI R27, RZ, 0x7, R0 ;  /* 0x00000007ff1b7819 */ /* 0x000fe40000011600 */
[----:B------:R-:W-:Y:S02]  /*5680*/  LOP3.LUT R25, R24, 0x7, RZ, 0xc0, !PT ;  /* 0x0000000718197812 */ /* 0x000fe400078ec0ff */
[----:B------:R-:W-:Y:S02]  /*5690*/  SHF.R.U32.HI R26, RZ, 0x1, R26 ;  /* 0x00000001ff1a7819 */ /* 0x000fe4000001161a */
[----:B------:R-:W-:Y:S02]  /*56a0*/  LOP3.LUT R24, R27, 0x1, RZ, 0xc0, !PT ;  /* 0x000000011b187812 */ /* 0x000fe400078ec0ff */
[----:B------:R-:W-:Y:S01]  /*56b0*/  IADD3 R31, RZ, -R26, -R25 ;  /* 0x8000001aff1f7210 */ /* 0x000fe20007ffe819 */
[C---:B------:R-:W-:Y:S01]  /*56c0*/  IMAD.SHL.U32 R32, R0.reuse, 0x2, RZ ;  /* 0x0000000200207824 */ /* 0x040fe200078e00ff */
[----:B------:R-:W-:Y:S01]  /*56d0*/  LOP3.LUT R27, R0, 0x3, RZ, 0xc0, !PT ;  /* 0x00000003001b7812 */ /* 0x000fe200078ec0ff */
[----:B------:R-:W-:-:S02]  /*56e0*/  IMAD.SHL.U32 R30, R24, 0x40, RZ ;  /* 0x00000040181e7824 */ /* 0x000fc400078e00ff */
[----:B------:R-:W-:Y:S02]  /*56f0*/  IMAD R31, R24, -0x40, R31 ;  /* 0xffffffc0181f7824 */ /* 0x000fe400078e021f */
[----:B--2---:R-:W-:Y:S02]  /*5700*/  IMAD.SHL.U32 R29, R3, 0x80, RZ ;  /* 0x00000080031d7824 */ /* 0x004fe400078e00ff */
[----:B------:R0:W5:Y:S01]  /*5710*/  LDL.LU R3, [R1+0x90] ;  /* 0x0000900001037983 */ /* 0x0001620000300800 */
[----:B------:R-:W-:Y:S01]  /*5720*/  LOP3.LUT R43, R30, 0x40, R25, 0xe2, !PT ;  /* 0x000000401e2b7812 */ /* 0x000fe200078ee219 */
[----:B---3--:R-:W-:Y:S01]  /*5730*/  IMAD R42, R27, -0x2, R28 ;  /* 0xfffffffe1b2a7824 */ /* 0x008fe200078e021c */
[----:B------:R-:W-:Y:S01]  /*5740*/  ISETP.GE.AND P0, PT, R29, R28, PT ;  /* 0x0000001c1d00720c */ /* 0x000fe20003f06270 */
[C---:B----4-:R-:W-:Y:S02]  /*5750*/  IMAD.SHL.U32 R24, R2.reuse, 0x100, RZ ;  /* 0x0000010002187824 */ /* 0x050fe400078e00ff */
[----:B------:R-:W-:-:S02]  /*5760*/  IMAD.WIDE R38, R2, 0x100, RZ ;  /* 0x0000010002267825 */ /* 0x000fc400078e02ff */
[----:B------:R0:W5:Y:S04]  /*5770*/  LDL.LU R2, [R1+0x8c] ;  /* 0x00008c0001027983 */ /* 0x0001680000300800 */
[----:B------:R0:W5:Y:S01]  /*5780*/  LDL.LU R0, [R1+0x88] ;  /* 0x0000880001007983 */ /* 0x0001620000300800 */
[----:B------:R-:W-:Y:S01]  /*5790*/  ISETP.GE.OR P0, PT, R24, UR6, P0 ;  /* 0x0000000618007c0c */ /* 0x000fe20008706670 */
[----:B------:R-:W-:Y:S01]  /*57a0*/  IMAD.IADD R42, R42, 0x1, -R29 ;  /* 0x000000012a2a7824 */ /* 0x000fe200078e0a1d */
[----:B------:R-:W-:Y:S01]  /*57b0*/  IADD3 R41, -R24, UR6, R31 ;  /* 0x0000000618297c10 */ /* 0x000fe2000fffe11f */
[----:B------:R-:W-:Y:S01]  /*57c0*/  IMAD.MOV.U32 R40, RZ, RZ, -0x1 ;  /* 0xffffffffff287424 */ /* 0x000fe200078e00ff */
[----:B------:R-:W-:Y:S02]  /*57d0*/  LOP3.LUT R43, R38, R43, R26, 0xfe, !PT ;  /* 0x0000002b262b7212 */ /* 0x000fe400078efe1a */
[----:B------:R-:W-:-:S07]  /*57e0*/  LOP3.LUT R32, R29, 0x6, R32, 0xf8, !PT ;  /* 0x000000061d207812 */ /* 0x000fce00078ef820 */
[----:B0-----:R-:W-:Y:S05]  /*57f0*/  @P0 BRA `(.L_x_35) ;  /* 0x00000090000c0947 */ /* 0x001fea0003800000 */
[----:B------:R-:W0:Y:S01]  /*5800*/  LDC.64 R28, c[0x0][0x5c8] ;  /* 0x00017200ff1c7b82 */ /* 0x000e220000000a00 */
[----:B------:R-:W-:Y:S01]  /*5810*/  USHF.R.S32.HI UR7, URZ, 0x1f, UR12 ;  /* 0x0000001f3f077899 */ /* 0x000fe2000801140c */
[--C-:B------:R-:W-:Y:S01]  /*5820*/  SHF.R.S32.HI R33, RZ, 0x1f, R32.reuse ;  /* 0x0000001fff217819 */ /* 0x100fe20000011420 */
[----:B------:R-:W-:Y:S01]  /*5830*/  ULDC.64 UR10, c[0x0][0x5d0] ;  /* 0x00017400000a7ab9 */ /* 0x000fe20000000a00 */
[----:B------:R-:W-:Y:S01]  /*5840*/  BSSY B0, `(.L_x_35) ;  /* 0x00008fe000007945 */ /* 0x000fe20003800000 */
[----:B------:R-:W-:Y:S02]  /*5850*/  UIMAD UR6, UR7, UR10, URZ ;  /* 0x0000000a070672a4 */ /* 0x000fe4000f8e023f */
[----:B------:R-:W-:Y:S02]  /*5860*/  IMAD.U32 R27, RZ, RZ, UR10 ;  /* 0x0000000aff1b7e24 */ /* 0x000fe4000f8e00ff */
[----:B------:R-:W-:Y:S02]  /*5870*/  UIMAD UR6, UR12, UR11, UR6 ;  /* 0x0000000b0c0672a4 */ /* 0x000fe4000f8e0206 */
[----:B------:R-:W-:Y:S01]  /*5880*/  IMAD.WIDE.U32 R26, R27, UR12, R32 ;  /* 0x0000000c1b1a7c25 */ /* 0x000fe2000f8e0020 */
[----:B------:R-:W-:-:S03]  /*5890*/  ULDC.64 UR10, c[0x0][0x5c0] ;  /* 0x00017000000a7ab9 */ /* 0x000fc60000000a00 */
[----:B------:R-:W-:Y:S02]  /*58a0*/  VIADD R27, R27, UR6 ;  /* 0x000000061b1b7c36 */ /* 0x000fe40008000000 */
[-C--:B0-----:R-:W-:Y:S01]  /*58b0*/  IMAD R24, R39, R28.reuse, RZ ;  /* 0x0000001c27187224 */ /* 0x081fe200078e02ff */
[----:B------:R-:W-:Y:S01]  /*58c0*/  SHF.L.U64.HI R34, R28, 0x3, R29 ;  /* 0x000000031c227819 */ /* 0x000fe2000001021d */
[----:B------:R-:W-:-:S04]  /*58d0*/  IMAD.WIDE.U32 R26, R43, R28, R26 ;  /* 0x0000001c2b1a7225 */ /* 0x000fc800078e001a */
[----:B------:R-:W-:Y:S01]  /*58e0*/  IMAD R25, R43, R29, R24 ;  /* 0x0000001d2b197224 */ /* 0x000fe200078e0218 */
[----:B------:R-:W-:Y:S01]  /*58f0*/  IADD3 R24, P2, R26, UR10, RZ ;  /* 0x0000000a1a187c10 */ /* 0x000fe2000ff5e0ff */
[C---:B------:R-:W-:Y:S01]  /*5900*/  IMAD.SHL.U32 R35, R28.reuse, 0x8, RZ ;  /* 0x000000081c237824 */ /* 0x040fe200078e00ff */
[----:B------:R-:W-:Y:S01]  /*5910*/  LEA R30, P3, R28, R26, 0x7 ;  /* 0x0000001a1c1e7211 */ /* 0x000fe200078638ff */
[----:B------:R-:W-:-:S03]  /*5920*/  IMAD.IADD R27, R27, 0x1, R25 ;  /* 0x000000011b1b7824 */ /* 0x000fc600078e0219 */
[----:B------:R-:W-:Y:S02]  /*5930*/  IADD3 R26, P1, P0, R26, UR10, R35 ;  /* 0x0000000a1a1a7c10 */ /* 0x000fe4000f83e023 */
[----:B------:R-:W-:Y:S02]  /*5940*/  IADD3.X R25, R27, UR11, RZ, P2, !PT ;  /* 0x0000000b1b197c10 */ /* 0x000fe400097fe4ff */
[----:B------:R-:W-:Y:S02]  /*5950*/  FSETP.NEU.AND P2, PT, RZ, UR21, PT ;  /* 0x00000015ff007c0b */ /* 0x000fe4000bf4d000 */
[----:B------:R-:W-:Y:S02]  /*5960*/  LEA.HI.X R31, R28, R27, R29, 0x7, P3 ;  /* 0x0000001b1c1f7211 */ /* 0x000fe400018f3c1d */
[C---:B------:R-:W-:Y:S02]  /*5970*/  IADD3 R28, P3, R30.reuse, UR10, RZ ;  /* 0x0000000a1e1c7c10 */ /* 0x040fe4000ff7e0ff */
[----:B------:R-:W-:-:S02]  /*5980*/  IADD3 R30, P5, P6, R30, UR10, R35 ;  /* 0x0000000a1e1e7c10 */ /* 0x000fc4000febe023 */
[----:B------:R-:W-:Y:S02]  /*5990*/  IADD3.X R29, R31, UR11, RZ, P3, !PT ;  /* 0x0000000b1f1d7c10 */ /* 0x000fe40009ffe4ff */
[--C-:B------:R-:W-:Y:S02]  /*59a0*/  IADD3.X R27, R27, UR11, R34.reuse, P1, P0 ;  /* 0x0000000b1b1b7c10 */ /* 0x100fe40008fe0422 */
[----:B------:R-:W-:Y:S01]  /*59b0*/  IADD3.X R31, R31, UR11, R34, P5, P6 ;  /* 0x0000000b1f1f7c10 */ /* 0x000fe2000afec422 */
[----:B------:R-:W-:Y:S06]  /*59c0*/  @!P2 BRA `(.L_x_36) ;  /* 0x0000006c0014a947 */ /* 0x000fec0003800000 */
[----:B------:R-:W-:Y:S01]  /*59d0*/  ULDC.64 UR10, c[0x0][0x5b8] ;  /* 0x00016e00000a7ab9 */ /* 0x000fe20000000a00 */
[----:B------:R-:W-:Y:S01]  /*59e0*/  ISETP.GE.AND P0, PT, R41, 0x1, PT ;  /* 0x000000012900780c */ /* 0x000fe20003f06270 */
[----:B------:R-:W-:Y:S02]  /*59f0*/  UIMAD UR6, UR7, UR10, URZ ;  /* 0x0000000a070672a4 */ /* 0x000fe4000f8e023f */
[----:B------:R-:W-:Y:S01]  /*5a00*/  IMAD.U32 R35, RZ, RZ, UR10 ;  /* 0x0000000aff237e24 */ /* 0x000fe2000f8e00ff */
[----:B------:R-:W-:Y:S01]  /*5a10*/  BSSY B1, `(.L_x_37) ;  /* 0x0000010000017945 */ /* 0x000fe20003800000 */
[----:B------:R-:W-:Y:S01]  /*5a20*/  ISETP.LT.OR P3, PT, R42, 0x1, !P0 ;  /* 0x000000012a00780c */ /* 0x000fe20004761670 */
[----:B------:R-:W-:Y:S02]  /*5a30*/  UIMAD UR6, UR12, UR11, UR6 ;  /* 0x0000000b0c0672a4 */ /* 0x000fe4000f8e0206 */
[----:B------:R-:W-:Y:S01]  /*5a40*/  IMAD.WIDE.U32 R32, R35, UR12, R32 ;  /* 0x0000000c23207c25 */ /* 0x000fe2000f8e0020 */
[----:B------:R-:W-:-:S03]  /*5a50*/  ULDC.64 UR10, c[0x0][0x5a8] ;  /* 0x00016a00000a7ab9 */ /* 0x000fc60000000a00 */
[----:B------:R-:W-:Y:S02]  /*5a60*/  IMAD.MOV.U32 R36, RZ, RZ, R32 ;  /* 0x000000ffff247224 */ /* 0x000fe400078e0020 */
[----:B------:R-:W-:Y:S01]  /*5a70*/  VIADD R37, R33, UR6 ;  /* 0x0000000621257c36 */ /* 0x000fe20008000000 */
[----:B------:R-:W-:Y:S02]  /*5a80*/  ULDC.64 UR6, c[0x0][0x5b0] ;  /* 0x00016c0000067ab9 */ /* 0x000fe40000000a00 */
[----:B------:R-:W-:Y:S02]  /*5a90*/  IMAD R34, R39, UR6, RZ ;  /* 0x0000000627227c24 */ /* 0x000fe4000f8e02ff */
[----:B------:R-:W-:-:S04]  /*5aa0*/  IMAD.WIDE.U32 R32, R43, UR6, R36 ;  /* 0x000000062b207c25 */ /* 0x000fc8000f8e0024 */
[--C-:B------:R-:W-:Y:S01]  /*5ab0*/  IMAD R35, R43, UR7, R34.reuse ;  /* 0x000000072b237c24 */ /* 0x100fe2000f8e0222 */
[----:B------:R-:W-:Y:S02]  /*5ac0*/  IADD3 R32, P1, R32, UR10, RZ ;  /* 0x0000000a20207c10 */ /* 0x000fe4000ff3e0ff */
[----:B------:R-:W-:Y:S02]  /*5ad0*/  PRMT R34, RZ, 0x7610, R34 ;  /* 0x00007610ff227816 */ /* 0x000fe40000000022 */
[----:B------:R-:W-:Y:S01]  /*5ae0*/  IADD3.X R33, R33, UR11, R35, P1, !PT ;  /* 0x0000000b21217c10 */ /* 0x000fe20008ffe423 */
[----:B------:R-:W-:Y:S08]  /*5af0*/  @P3 BRA `(.L_x_38) ;  /* 0x0000000000043947 */ /* 0x000ff00003800000 */
[----:B------:R0:W5:Y:S02]  /*5b00*/  LDG.E.U8 R34, desc[UR14][R32.64] ;  /* 0x0000000e20227981 */ /* 0x000164000c1e1100 */
.L_x_38:
[----:B------:R-:W-:Y:S05]  /*5b10*/  BSYNC B1 ;  /* 0x0000000000017941 */ /* 0x000fea0003800000 */
.L_x_37:
[----:B-----5:R-:W-:Y:S01]  /*5b20*/  LOP3.LUT R34, R34, 0xff, RZ, 0xc0, !PT ;  /* 0x000000ff22227812 */ /* 0x020fe200078ec0ff */
[----:B------:R-:W-:Y:S01]  /*5b30*/  BSSY B1, `(.L_x_39) ;  /* 0x000000b000017945 */ /* 0x000fe20003800000 */
[----:B------:R-:W-:Y:S02]  /*5b40*/  ISETP.LT.OR P2, PT, R42, 0x2, !P0 ;  /* 0x000000022a00780c */ /* 0x000fe40004741670 */
[----:B------:R-:W-:-:S05]  /*5b50*/  F2FP.F16.E5M2.UNPACK_B R34, R34 ;  /* 0x00000022ff22723e */ /* 0x000fca00020004ff */
[----:B------:R-:W-:-:S05]  /*5b60*/  HADD2.F32 R34, -RZ, R34.H0_H0 ;  /* 0x20000022ff227230 */ /* 0x000fca0000004100 */
[----:B------:R-:W-:Y:S01]  /*5b70*/  FMUL R35, R34, UR21 ;  /* 0x0000001522237c20 */ /* 0x000fe20008400000 */
[----:B------:R-:W-:-:S03]  /*5b80*/  PRMT R34, RZ, 0x7610, R34 ;  /* 0x00007610ff227816 */ /* 0x000fc60000000022 */
[----:B------:R-:W-:-:S05]  /*5b90*/  FFMA R35, R228, UR20, R35 ;  /* 0x00000014e4237c23 */ /* 0x000fca0008000023 */
[----:B------:R-:W-:-:S05]  /*5ba0*/  F2FP.SATFINITE.E5M2.F32.PACK_AB_MERGE_C R35, RZ, R35, RZ ;  /* 0x00000023ff23723e */ /* 0x000fca00048060ff */
[----:B------:R2:W-:Y:S01]  /*5bb0*/  @!P3 STG.E.U8 desc[UR14][R24.64], R35 ;  /* 0x000000231800b986 */ /* 0x0005e2000c10110e */
[----:B------:R-:W-:Y:S05]  /*5bc0*/  @P2 BRA `(.L_x_40) ;  /* 0x0000000000042947 */ /* 0x000fea0003800000 */
[----:B------:R3:W5:Y:S02]  /*5bd0*/  LDG.E.U8 R34, desc[UR14][R32.64+0x1] ;  /* 0x0000010e20227981 */ /* 0x000764000c1e1100 */
.L_x_40:
[----:B------:R-:W-:Y:S05]  /*5be0*/  BSYNC B1 ;  /* 0x0000000000017941 */ /* 0x000fea0003800000 */
.L_x_39:
[----:B-----5:R-:W-:Y:S01]  /*5bf0*/  LOP3.LUT R34, R34, 0xff, RZ, 0xc0, !PT ;  /* 0x000000ff22227812 */ /* 0x020fe200078ec0ff */
[----:B------:R-:W-:Y:S01]  /*5c00*/  BSSY B1, `(.L_x_41) ;  /* 0x0000013000017945 */ /* 0x000fe20003800000 */
[----:B------:R-:W-:Y:S02]  /*5c10*/  IADD3 R45, P1, R43, 0x8, RZ ;  /* 0x000000082b2d7810 */ /* 0x000fe40007f3e0ff */
[----:B------:R-:W-:-:S03]  /*5c20*/  F2FP.F16.E5M2.UNPACK_B R34, R34 ;  /* 0x00000022ff22723e */ /* 0x000fc600020004ff */
[----:B--2---:R-:W-:Y:S01]  /*5c30*/  IMAD.X R35, RZ, RZ, R39, P1 ;  /* 0x000000ffff237224 */ /* 0x004fe200008e0627 */
[----:B------:R-:W-:Y:S01]  /*5c40*/  ISETP.GE.AND P1, PT, R41, 0x9, PT ;  /* 0x000000092900780c */ /* 0x000fe20003f26270 */
[----:B------:R-:W-:Y:S02]  /*5c50*/  HADD2.F32 R34, -RZ, R34.H0_H0 ;  /* 0x20000022ff227230 */ /* 0x000fe40000004100 */
[----:B------:R-:W-:Y:S01]  /*5c60*/  IMAD R46, R35, UR6, RZ ;  /* 0x00000006232e7c24 */ /* 0x000fe2000f8e02ff */
[----:B------:R-:W-:Y:S02]  /*5c70*/  ISETP.LT.OR P5, PT, R42, 0x1, !P1 ;  /* 0x000000012a00780c */ /* 0x000fe40004fa1670 */
[----:B------:R-:W-:Y:S01]  /*5c80*/  FMUL R44, R34, UR21 ;  /* 0x00000015222c7c20 */ /* 0x000fe20008400000 */
[----:B------:R-:W-:-:S04]  /*5c90*/  IMAD.WIDE.U32 R34, R45, UR6, R36 ;  /* 0x000000062d227c25 */ /* 0x000fc8000f8e0024 */
[----:B------:R-:W-:Y:S01]  /*5ca0*/  FFMA R44, R227, UR20, R44 ;  /* 0x00000014e32c7c23 */ /* 0x000fe2000800002c */
[----:B------:R-:W-:Y:S01]  /*5cb0*/  IMAD R45, R45, UR7, R46 ;  /* 0x000000072d2d7c24 */ /* 0x000fe2000f8e022e */
[----:B------:R-:W-:-:S03]  /*5cc0*/  IADD3 R34, P3, R34, UR10, RZ ;  /* 0x0000000a22227c10 */ /* 0x000fc6000ff7e0ff */
[----:B------:R-:W-:Y:S02]  /*5cd0*/  F2FP.SATFINITE.E5M2.F32.PACK_AB_MERGE_C R47, RZ, R44, RZ ;  /* 0x0000002cff2f723e */ /* 0x000fe400048060ff */
[----:B------:R-:W-:Y:S02]  /*5ce0*/  IADD3.X R35, R35, UR11, R45, P3, !PT ;  /* 0x0000000b23237c10 */ /* 0x000fe40009ffe42d */
[----:B------:R-:W-:Y:S01]  /*5cf0*/  PRMT R44, RZ, 0x7610, R44 ;  /* 0x00007610ff2c7816 */ /* 0x000fe2000000002c */
[----:B------:R2:W-:Y:S01]  /*5d00*/  @!P2 STG.E.U8 desc[UR14][R24.64+0x1], R47 ;  /* 0x0000012f1800a986 */ /* 0x0005e2000c10110e */
[----:B------:R-:W-:Y:S05]  /*5d10*/  @P5 BRA `(.L_x_42) ;  /* 0x0000000000045947 */ /* 0x000fea0003800000 */
[----:B------:R4:W5:Y:S02]  /*5d20*/  LDG.E.U8 R44, desc[UR14][R34.64] ;  /* 0x0000000e222c7981 */ /* 0x000964000c1e1100 */
.L_x_42:
[----:B------:R-:W-:Y:S05]  /*5d30*/  BSYNC B1 ;  /* 0x0000000000017941 */ /* 0x000fea0003800000 */
.L_x_41:
        /* <DEDUP_REMOVED lines=12> */
.L_x_44:
[----:B------:R-:W-:Y:S05]  /*5e00*/  BSYNC B1 ;  /* 0x0000000000017941 */ /* 0x000fea0003800000 */
.L_x_43:
[----:B-----5:R-:W-:Y:S01]  /*5e10*/  LOP3.LUT R44, R44, 0xff, RZ, 0xc0, !PT ;  /* 0x000000ff2c2c7812 */ /* 0x020fe200078ec0ff */
[----:B------:R-:W-:Y:S01]  /*5e20*/  BSSY B1, `(.L_x_45) ;  /* 0x000000b000017945 */ /* 0x000fe20003800000 */
[----:B------:R-:W-:Y:S02]  /*5e30*/  ISETP.LT.OR P3, PT, R42, 0x9, !P0 ;  /* 0x000000092a00780c */ /* 0x000fe40004761670 */
[----:B------:R-:W-:-:S05]  /*5e40*/  F2FP.F16.E5M2.UNPACK_B R44, R44 ;  /* 0x0000002cff2c723e */ /* 0x000fca00020004ff */
[----:B------:R-:W-:-:S05]  /*5e50*/  HADD2.F32 R44, -RZ, R44.H0_H0 ;  /* 0x2000002cff2c7230 */ /* 0x000fca0000004100 */
[----:B------:R-:W-:-:S04]  /*5e60*/  FMUL R44, R44, UR21 ;  /* 0x000000152c2c7c20 */ /* 0x000fc80008400000 */
[----:B------:R-:W-:-:S05]  /*5e70*/  FFMA R44, R225, UR20, R44 ;  /* 0x00000014e12c7c23 */ /* 0x000fca000800002c */
[----:B0-----:R-:W-:Y:S02]  /*5e80*/  F2FP.SATFINITE.E5M2.F32.PACK_AB_MERGE_C R45, RZ, R44, RZ ;  /* 0x0000002cff2d723e */ /* 0x001fe400048060ff */
[----:B------:R-:W-:-:S03]  /*5e90*/  PRMT R44, RZ, 0x7610, R44 ;  /* 0x00007610ff2c7816 */ /* 0x000fc6000000002c */
[----:B------:R0:W-:Y:S01]  /*5ea0*/  @!P2 STG.E.U8 desc[UR14][R26.64+0x1], R45 ;  /* 0x0000012d1a00a986 */ /* 0x0001e2000c10110e */
[----:B------:R-:W-:Y:S05]  /*5eb0*/  @P3 BRA `(.L_x_46) ;  /* 0x0000000000043947 */ /* 0x000fea0003800000 */
[----:B------:R0:W5:Y:S02]  /*5ec0*/  LDG.E.U8 R44, desc[UR14][R32.64+0x8] ;  /* 0x0000080e202c7981 */ /* 0x000164000c1e1100 */
.L_x_46:
[----:B------:R-:W-:Y:S05]  /*5ed0*/  BSYNC B1 ;  /* 0x0000000000017941 */ /* 0x000fea0003800000 */
.L_x_45:
[----:B-----5:R-:W-:Y:S01]  /*5ee0*/  LOP3.LUT R44, R44, 0xff, RZ, 0xc0, !PT ;  /* 0x000000ff2c2c7812 */ /* 0x020fe200078ec0ff */
[----:B------:R-:W-:Y:S01]  /*5ef0*/  BSSY B1, `(.L_x_47) ;  /* 0x000000b000017945 */ /* 0x000fe20003800000 */
[----:B------:R-:W-:Y:S02]  /*5f00*/  ISETP.LT.OR P2, PT, R42, 0xa, !P0 ;  /* 0x0000000a2a00780c */ /* 0x000fe40004741670 */
[----:B------:R-:W-:-:S05]  /*5f10*/  F2FP.F16.E5M2.UNPACK_B R44, R44 ;  /* 0x0000002cff2c723e */ /* 0x000fca00020004ff */
[----:B------:R-:W-:-:S05]  /*5f20*/  HADD2.F32 R44, -RZ, R44.H0_H0 ;  /* 0x2000002cff2c7230 */ /* 0x000fca0000004100 */
[----:B0-----:R-:W-:Y:S01]  /*5f30*/  FMUL R45, R44, UR21 ;  /* 0x000000152c2d7c20 */ /* 0x001fe20008400000 */
[----:B------:R-:W-:-:S03]  /*5f40*/  PRMT R44, RZ, 0x7610, R44 ;  /* 0x00007610ff2c7816 */ /* 0x000fc6000000002c */
[----:B------:R-:W-:-:S05]  /*5f50*/  FFMA R45, R224, UR20, R45 ;  /* 0x00000014e02d7c23 */ /* 0x000fca000800002d */
[----:B------:R-:W-:-:S05]  /*5f60*/  F2FP.SATFINITE.E5M2.F32.PACK_AB_MERGE_C R45, RZ, R45, RZ ;  /* 0x0000002dff2d723e */ /* 0x000fca00048060ff */
[----:B------:R0:W-:Y:S01]  /*5f70*/  @!P3 STG.E.U8 desc[UR14][R24.64+0x8], R45 ;  /* 0x0000082d1800b986 */ /* 0x0001e2000c10110e */
[----:B------:R-:W-:Y:S05]  /*5f80*/  @P2 BRA `(.L_x_48) ;  /* 0x0000000000042947 */ /* 0x000fea0003800000 */
[----:B------:R0:W5:Y:S02]  /*5f90*/  LDG.E.U8 R44, desc[UR14][R32.64+0x9] ;  /* 0x0000090e202c7981 */ /* 0x000164000c1e1100 */
.L_x_48:
[----:B------:R-:W-:Y:S05]  /*5fa0*/  BSYNC B1 ;  /* 0x0000000000017941 */ /* 0x000fea0003800000 */
.L_x_47:
        /* <DEDUP_REMOVED lines=12> */
.L_x_50:
[----:B------:R-:W-:Y:S05]  /*6070*/  BSYNC B1 ;  /* 0x0000000000017941 */ /* 0x000fea0003800000 */
.L_x_49:
        /* <DEDUP_REMOVED lines=12> */
.L_x_52:
[----:B------:R-:W-:Y:S05]  /*6140*/  BSYNC B1 ;  /* 0x0000000000017941 */ /* 0x000fea0003800000 */
.L_x_51:
        /* <DEDUP_REMOVED lines=12> */
.L_x_54:
[----:B------:R-:W-:Y:S05]  /*6210*/  BSYNC B1 ;  /* 0x0000000000017941 */ /* 0x000fea0003800000 */
.L_x_53:
        /* <DEDUP_REMOVED lines=12> */
.L_x_56:
[----:B------:R-:W-:Y:S05]  /*62e0*/  BSYNC B1 ;  /* 0x0000000000017941 */ /* 0x000fea0003800000 */
.L_x_55:
        /* <DEDUP_REMOVED lines=12> */
.L_x_58:
[----:B------:R-:W-:Y:S05]  /*63b0*/  BSYNC B1 ;  /* 0x0000000000017941 */ /* 0x000fea0003800000 */
.L_x_57:
        /* <DEDUP_REMOVED lines=12> */
.L_x_60:
[----:B------:R-:W-:Y:S05]  /*6480*/  BSYNC B1 ;  /* 0x0000000000017941 */ /* 0x000fea0003800000 */
.L_x_59:
        /* <DEDUP_REMOVED lines=12> */
.L_x_62:
[----:B------:R-:W-:Y:S05]  /*6550*/  BSYNC B1 ;  /* 0x0000000000017941 */ /* 0x000fea0003800000 */
.L_x_61:
        /* <DEDUP_REMOVED lines=12> */
.L_x_64:
[----:B------:R-:W-:Y:S05]  /*6620*/  BSYNC B1 ;  /* 0x0000000000017941 */ /* 0x000fea0003800000 */
.L_x_63:
        /* <DEDUP_REMOVED lines=12> */
.L_x_66:
[----:B------:R-:W-:Y:S05]  /*66f0*/  BSYNC B1 ;  /* 0x0000000000017941 */ /* 0x000fea0003800000 */
.L_x_65:
        /* <DEDUP_REMOVED lines=12> */
.L_x_68:
[----:B------:R-:W-:Y:S05]  /*67c0*/  BSYNC B1 ;  /* 0x0000000000017941 */ /* 0x000fea0003800000 */
.L_x_67:
        /* <DEDUP_REMOVED lines=12> */
.L_x_70:
[----:B------:R-:W-:Y:S05]  /*6890*/  BSYNC B1 ;  /* 0x0000000000017941 */ /* 0x000fea0003800000 */
.L_x_69:
        /* <DEDUP_REMOVED lines=12> */
.L_x_72:
[----:B------:R-:W-:Y:S05]  /*6960*/  BSYNC B1 ;  /* 0x0000000000017941 */ /* 0x000fea0003800000 */
.L_x_71:
        /* <DEDUP_REMOVED lines=12> */
.L_x_74:
[----:B------:R-:W-:Y:S05]  /*6a30*/  BSYNC B1 ;  /* 0x0000000000017941 */ /* 0x000fea0003800000 */
.L_x_73:
        /* <DEDUP_REMOVED lines=12> */
.L_x_76:
[----:B------:R-:W-:Y:S05]  /*6b00*/  BSYNC B1 ;  /* 0x0000000000017941 */ /* 0x000fea0003800000 */
.L_x_75:
        /* <DEDUP_REMOVED lines=12> */
.L_x_78:
[----:B------:R-:W-:Y:S05]  /*6bd0*/  BSYNC B1 ;  /* 0x0000000000017941 */ /* 0x000fea0003800000 */
.L_x_77:
        /* <DEDUP_REMOVED lines=12> */
.L_x_80:
[----:B------:R-:W-:Y:S05]  /*6ca0*/  BSYNC B1 ;  /* 0x0000000000017941 */ /* 0x000fea0003800000 */
.L_x_79:
        /* <DEDUP_REMOVED lines=12> */
.L_x_82:
[----:B------:R-:W-:Y:S05]  /*6d70*/  BSYNC B1 ;  /* 0x0000000000017941 */ /* 0x000fea0003800000 */
.L_x_81:
        /* <DEDUP_REMOVED lines=12> */
.L_x_84:
[----:B------:R-:W-:Y:S05]  /*6e40*/  BSYNC B1 ;  /* 0x0000000000017941 */ /* 0x000fea0003800000 */
.L_x_83:
        /* <DEDUP_REMOVED lines=12> */
.L_x_86:
[----:B------:R-:W-:Y:S05]  /*6f10*/  BSYNC B1 ;  /* 0x0000000000017941 */ /* 0x000fea0003800000 */
.L_x_85:
        /* <DEDUP_REMOVED lines=12> */
.L_x_88:
[----:B------:R-:W-:Y:S05]  /*6fe0*/  BSYNC B1 ;  /* 0x0000000000017941 */ /* 0x000fea0003800000 */
.L_x_87:
        /* <DEDUP_REMOVED lines=12> */
.L_x_90:
[----:B------:R-:W-:Y:S05]  /*70b0*/  BSYNC B1 ;  /* 0x0000000000017941 */ /* 0x000fea0003800000 */
.L_x_89:
        /* <DEDUP_REMOVED lines=12> */
.L_x_92:
[----:B------:R-:W-:Y:S05]  /*7180*/  BSYNC B1 ;  /* 0x0000000000017941 */ /* 0x000fea0003800000 */
.L_x_91:
        /* <DEDUP_REMOVED lines=12> */
.L_x_94:
[----:B------:R-:W-:Y:S05]  /*7250*/  BSYNC B1 ;  /* 0x0000000000017941 */ /* 0x000fea0003800000 */
.L_x_93:
        /* <DEDUP_REMOVED lines=12> */
.L_x_96:
[----:B------:R-:W-:Y:S05]  /*7320*/  BSYNC B1 ;  /* 0x0000000000017941 */ /* 0x000fea0003800000 */
.L_x_95:
        /* <DEDUP_REMOVED lines=12> */
.L_x_98:
[----:B------:R-:W-:Y:S05]  /*73f0*/  BSYNC B1 ;  /* 0x0000000000017941 */ /* 0x000fea0003800000 */
.L_x_97:
        /* <DEDUP_REMOVED lines=12> */
.L_x_100:
[----:B------:R-:W-:Y:S05]  /*74c0*/  BSYNC B1 ;  /* 0x0000000000017941 */ /* 0x000fea0003800000 */
.L_x_99:
        /* <DEDUP_REMOVED lines=12> */
.L_x_102:
[----:B------:R-:W-:Y:S05]  /*7590*/  BSYNC B1 ;  /* 0x0000000000017941 */ /* 0x000fea0003800000 */
.L_x_101:
        /* <DEDUP_REMOVED lines=12> */
.L_x_104:
[----:B------:R-:W-:Y:S05]  /*7660*/  BSYNC B1 ;  /* 0x0000000000017941 */ /* 0x000fea0003800000 */
.L_x_103:
        /* <DEDUP_REMOVED lines=12> */
.L_x_106:
[----:B------:R-:W-:Y:S05]  /*7730*/  BSYNC B1 ;  /* 0x0000000000017941 */ /* 0x000fea0003800000 */
.L_x_105:
        /* <DEDUP_REMOVED lines=12> */
.L_x_108:
[----:B------:R-:W-:Y:S05]  /*7800*/  BSYNC B1 ;  /* 0x0000000000017941 */ /* 0x000fea0003800000 */
.L_x_107:
        /* <DEDUP_REMOVED lines=12> */
.L_x_110:
[----:B------:R-:W-:Y:S05]  /*78d0*/  BSYNC B1 ;  /* 0x0000000000017941 */ /* 0x000fea0003800000 */
.L_x_109:
        /* <DEDUP_REMOVED lines=12> */
.L_x_112:
[----:B------:R-:W-:Y:S05]  /*79a0*/  BSYNC B1 ;  /* 0x0000000000017941 */ /* 0x000fea0003800000 */
.L_x_111:
        /* <DEDUP_REMOVED lines=12> */
.L_x_114:
[----:B------:R-:W-:Y:S05]  /*7a70*/  BSYNC B1 ;  /* 0x0000000000017941 */ /* 0x000fea0003800000 */
.L_x_113:
        /* <DEDUP_REMOVED lines=12> */
.L_x_116:
[----:B------:R-:W-:Y:S05]  /*7b40*/  BSYNC B1 ;  /* 0x0000000000017941 */ /* 0x000fea0003800000 */
.L_x_115:
        /* <DEDUP_REMOVED lines=12> */
.L_x_118:
[----:B------:R-:W-:Y:S05]  /*7c10*/  BSYNC B1 ;  /* 0x0000000000017941 */ /* 0x000fea0003800000 */
.L_x_117:
        /* <DEDUP_REMOVED lines=12> */
.L_x_120:
[----:B------:R-:W-:Y:S05]  /*7ce0*/  BSYNC B1 ;  /* 0x0000000000017941 */ /* 0x000fea0003800000 */
.L_x_119:
        /* <DEDUP_REMOVED lines=12> */
.L_x_122:
[----:B------:R-:W-:Y:S05]  /*7db0*/  BSYNC B1 ;  /* 0x0000000000017941 */ /* 0x000fea0003800000 */
.L_x_121:
        /* <DEDUP_REMOVED lines=12> */
.L_x_124:
[----:B------:R-:W-:Y:S05]  /*7e80*/  BSYNC B1 ;  /* 0x0000000000017941 */ /* 0x000fea0003800000 */
.L_x_123:
        /* <DEDUP_REMOVED lines=12> */
.L_x_126:
[----:B------:R-:W-:Y:S05]  /*7f50*/  BSYNC B1 ;  /* 0x0000000000017941 */ /* 0x000fea0003800000 */
.L_x_125:
        /* <DEDUP_REMOVED lines=12> */
.L_x_128:
[----:B------:R-:W-:Y:S05]  /*8020*/  BSYNC B1 ;  /* 0x0000000000017941 */ /* 0x000fea0003800000 */
.L_x_127:
        /* <DEDUP_REMOVED lines=12> */
.L_x_130:
[----:B------:R-:W-:Y:S05]  /*80f0*/  BSYNC B1 ;  /* 0x0000000000017941 */ /* 0x000fea0003800000 */
.L_x_129:
        /* <DEDUP_REMOVED lines=12> */
.L_x_132:
[----:B------:R-:W-:Y:S05]  /*81c0*/  BSYNC B1 ;  /* 0x0000000000017941 */ /* 0x000fea0003800000 */
.L_x_131:
        /* <DEDUP_REMOVED lines=12> */
.L_x_134:
[----:B------:R-:W-:Y:S05]  /*8290*/  BSYNC B1 ;  /* 0x0000000000017941 */ /* 0x000fea0003800000 */
.L_x_133:
        /* <DEDUP_REMOVED lines=12> */
.L_x_136:
[----:B------:R-:W-:Y:S05]  /*8360*/  BSYNC B1 ;  /* 0x0000000000017941 */ /* 0x000fea0003800000 */
.L_x_135:
        /* <DEDUP_REMOVED lines=12> */
.L_x_138:
[----:B------:R-:W-:Y:S05]  /*8430*/  BSYNC B1 ;  /* 0x0000000000017941 */ /* 0x000fea0003800000 */
.L_x_137:
        /* <DEDUP_REMOVED lines=12> */
.L_x_140:
[----:B------:R-:W-:Y:S05]  /*8500*/  BSYNC B1 ;  /* 0x0000000000017941 */ /* 0x000fea0003800000 */
.L_x_139:
        /* <DEDUP_REMOVED lines=12> */
.L_x_142:
[----:B------:R-:W-:Y:S05]  /*85d0*/  BSYNC B1 ;  /* 0x0000000000017941 */ /* 0x000fea0003800000 */
.L_x_141:
        /* <DEDUP_REMOVED lines=12> */
.L_x_144:
[----:B------:R-:W-:Y:S05]  /*86a0*/  BSYNC B1 ;  /* 0x0000000000017941 */ /* 0x000fea0003800000 */
.L_x_143:
        /* <DEDUP_REMOVED lines=12> */
.L_x_146:
[----:B------:R-:W-:Y:S05]  /*8770*/  BSYNC B1 ;  /* 0x0000000000017941 */ /* 0x000fea0003800000 */
.L_x_145:
        /* <DEDUP_REMOVED lines=12> */
.L_x_148:
[----:B------:R-:W-:Y:S05]  /*8840*/  BSYNC B1 ;  /* 0x0000000000017941 */ /* 0x000fea0003800000 */
.L_x_147:
        /* <DEDUP_REMOVED lines=12> */
.L_x_150:
[----:B------:R-:W-:Y:S05]  /*8910*/  BSYNC B1 ;  /* 0x0000000000017941 */ /* 0x000fea0003800000 */
.L_x_149:
        /* <DEDUP_REMOVED lines=12> */
.L_x_152:
[----:B------:R-:W-:Y:S05]  /*89e0*/  BSYNC B1 ;  /* 0x0000000000017941 */ /* 0x000fea0003800000 */
.L_x_151:
        /* <DEDUP_REMOVED lines=12> */
.L_x_154:
[----:B------:R-:W-:Y:S05]  /*8ab0*/  BSYNC B1 ;  /* 0x0000000000017941 */ /* 0x000fea0003800000 */
.L_x_153:
        /* <DEDUP_REMOVED lines=12> */
.L_x_156:
[----:B------:R-:W-:Y:S05]  /*8b80*/  BSYNC B1 ;  /* 0x0000000000017941 */ /* 0x000fea0003800000 */
.L_x_155:
        /* <DEDUP_REMOVED lines=12> */
.L_x_158:
[----:B------:R-:W-:Y:S05]  /*8c50*/  BSYNC B1 ;  /* 0x0000000000017941 */ /* 0x000fea0003800000 */
.L_x_157:
        /* <DEDUP_REMOVED lines=12> */
.L_x_160:
[----:B------:R-:W-:Y:S05]  /*8d20*/  BSYNC B1 ;  /* 0x0000000000017941 */ /* 0x000fea0003800000 */
.L_x_159:
[----:B-----5:R-:W-:Y:S01]  /*8d30*/  LOP3.LUT R44, R44, 0xff, RZ, 0xc0, !PT ;  /* 0x000000ff2c2c7812 */ /* 0x020fe200078ec0ff */
[----:B------:R-:W-:Y:S01]  /*8d40*/  BSSY B1, `(.L_x_161) ;  /* 0x000000b000017945 */ /* 0x000fe20003800000 */
[----:B------:R-:W-:Y:S02]  /*8d50*/  ISETP.LT.OR P2, PT, R42, 0x79, !P1 ;  /* 0x000000792a00780c */ /* 0x000fe40004f41670 */
[----:B------:R-:W-:Y:S02]  /*8d60*/  F2FP.F16.E5M2.UNPACK_B R44, R44 ;  /* 0x0000002cff2c723e */ /* 0x000fe400020004ff */
[----:B0--3--:R-:W-:-:S03]  /*8d70*/  PRMT R32, RZ, 0x7610, R32 ;  /* 0x00007610ff207816 */ /* 0x009fc60000000020 */
[----:B------:R-:W-:-:S05]  /*8d80*/  HADD2.F32 R44, -RZ, R44.H0_H0 ;  /* 0x2000002cff2c7230 */ /* 0x000fca0000004100 */
[----:B------:R-:W-:-:S04]  /*8d90*/  FMUL R44, R44, UR21 ;  /* 0x000000152c2c7c20 */ /* 0x000fc80008400000 */
[----:B------:R-:W-:-:S05]  /*8da0*/  FFMA R44, R167, UR20, R44 ;  /* 0x00000014a72c7c23 */ /* 0x000fca000800002c */
[----:B------:R-:W-:-:S05]  /*8db0*/  F2FP.SATFINITE.E5M2.F32.PACK_AB_MERGE_C R33, RZ, R44, RZ ;  /* 0x0000002cff21723e */ /* 0x000fca00048060ff */
[----:B------:R0:W-:Y:S01]  /*8dc0*/  @!P0 STG.E.U8 desc[UR14][R24.64+0x79], R33 ;  /* 0x0000792118008986 */ /* 0x0001e2000c10110e */
[----:B------:R-:W-:Y:S05]  /*8dd0*/  @P2 BRA `(.L_x_162) ;  /* 0x0000000000042947 */ /* 0x000fea0003800000 */
[----:B------:R3:W5:Y:S02]  /*8de0*/  LDG.E.U8 R32, desc[UR14][R34.64+0x78] ;  /* 0x0000780e22207981 */ /* 0x000764000c1e1100 */
.L_x_162:
[----:B------:R-:W-:Y:S05]  /*8df0*/  BSYNC B1 ;  /* 0x0000000000017941 */ /* 0x000fea0003800000 */
.L_x_161:
[----:B-----5:R-:W-:Y:S01]  /*8e00*/  LOP3.LUT R32, R32, 0xff, RZ, 0xc0, !PT ;  /* 0x000000ff20207812 */ /* 0x020fe200078ec0ff */
[----:B------:R-:W-:Y:S01]  /*8e10*/  BSSY B1, `(.L_x_163) ;  /* 0x000000b000017945 */ /* 0x000fe20003800000 */
[----:B------:R-:W-:Y:S02]  /*8e20*/  ISETP.LT.OR P1, PT, R42, 0x7a, !P1 ;  /* 0x0000007a2a00780c */ /* 0x000fe40004f21670 */
[----:B------:R-:W-:Y:S02]  /*8e30*/  F2FP.F16.E5M2.UNPACK_B R32, R32 ;  /* 0x00000020ff20723e */ /* 0x000fe400020004ff */
[----:B0-2---:R-:W-:-:S03]  /*8e40*/  PRMT R24, RZ, 0x7610, R24 ;  /* 0x00007610ff187816 */ /* 0x005fc60000000018 */
[----:B------:R-:W-:-:S05]  /*8e50*/  HADD2.F32 R32, -RZ, R32.H0_H0 ;  /* 0x20000020ff207230 */ /* 0x000fca0000004100 */
[----:B------:R-:W-:-:S04]  /*8e60*/  FMUL R25, R32, UR21 ;  /* 0x0000001520197c20 */ /* 0x000fc80008400000 */
[----:B------:R-:W-:-:S05]  /*8e70*/  FFMA R25, R166, UR20, R25 ;  /* 0x00000014a6197c23 */ /* 0x000fca0008000019 */
[----:B------:R-:W-:-:S05]  /*8e80*/  F2FP.SATFINITE.E5M2.F32.PACK_AB_MERGE_C R25, RZ, R25, RZ ;  /* 0x00000019ff19723e */ /* 0x000fca00048060ff */
[----:B------:R0:W-:Y:S01]  /*8e90*/  @!P2 STG.E.U8 desc[UR14][R26.64+0x78], R25 ;  /* 0x000078191a00a986 */ /* 0x0001e2000c10110e */
[----:B------:R-:W-:Y:S05]  /*8ea0*/  @P1 BRA `(.L_x_164) ;  /* 0x0000000000041947 */ /* 0x000fea0003800000 */
[----:B------:R2:W5:Y:S02]  /*8eb0*/  LDG.E.U8 R24, desc[UR14][R34.64+0x79] ;  /* 0x0000790e22187981 */ /* 0x000564000c1e1100 */
.L_x_164:
[----:B------:R-:W-:Y:S05]  /*8ec0*/  BSYNC B1 ;  /* 0x0000000000017941 */ /* 0x000fea0003800000 */
.L_x_163:
[----:B-----5:R-:W-:Y:S01]  /*8ed0*/  LOP3.LUT R24, R24, 0xff, RZ, 0xc0, !PT ;  /* 0x000000ff18187812 */ /* 0x020fe200078ec0ff */
[----:B------:R-:W-:Y:S01]  /*8ee0*/  BSSY B1, `(.L_x_165) ;  /* 0x0000013000017945 */ /* 0x000fe20003800000 */
[----:B------:R-:W-:Y:S02]  /*8ef0*/  IADD3 R33, P0, R43, 0x80, RZ ;  /* 0x000000802b217810 */ /* 0x000fe40007f1e0ff */
[----:B------:R-:W-:-:S03]  /*8f00*/  F2FP.F16.E5M2.UNPACK_B R24, R24 ;  /* 0x00000018ff18723e */ /* 0x000fc600020004ff */
[----:B0-----:R-:W-:Y:S01]  /*8f10*/  IMAD.X R25, RZ, RZ, R39, P0 ;  /* 0x000000ffff197224 */ /* 0x001fe200000e0627 */
[----:B------:R-:W-:Y:S01]  /*8f20*/  ISETP.GE.AND P0, PT, R41, 0x81, PT ;  /* 0x000000812900780c */ /* 0x000fe20003f06270 */
[----:B------:R-:W-:Y:S02]  /*8f30*/  HADD2.F32 R24, -RZ, R24.H0_H0 ;  /* 0x20000018ff187230 */ /* 0x000fe40000004100 */
[----:B--234-:R-:W-:Y:S01]  /*8f40*/  IMAD R34, R25, UR6, RZ ;  /* 0x0000000619227c24 */ /* 0x01cfe2000f8e02ff */
        /* <DEDUP_REMOVED lines=12> */
.L_x_166:
[----:B------:R-:W-:Y:S05]  /*9010*/  BSYNC B1 ;  /* 0x0000000000017941 */ /* 0x000fea0003800000 */
.L_x_165:
[----:B-----5:R-:W-:Y:S01]  /*9020*/  LOP3.LUT R32, R32, 0xff, RZ, 0xc0, !PT ;  /* 0x000000ff20207812 */ /* 0x020fe200078ec0ff */
[----:B------:R-:W-:Y:S01]  /*9030*/  BSSY B1, `(.L_x_167) ;  /* 0x000000b000017945 */ /* 0x000fe20003800000 */
[----:B------:R-:W-:Y:S02]  /*9040*/  ISETP.LT.OR P2, PT, R42, 0x2, !P0 ;  /* 0x000000022a00780c */ /* 0x000fe40004741670 */
[----:B------:R-:W-:Y:S02]  /*9050*/  F2FP.F16.E5M2.UNPACK_B R32, R32 ;  /* 0x00000020ff20723e */ /* 0x000fe400020004ff */
[----:B0-----:R-:W-:-:S03]  /*9060*/  PRMT R26, RZ, 0x7610, R26 ;  /* 0x00007610ff1a7816 */ /* 0x001fc6000000001a */
[----:B------:R-:W-:-:S05]  /*9070*/  HADD2.F32 R32, -RZ, R32.H0_H0 ;  /* 0x20000020ff207230 */ /* 0x000fca0000004100 */
[----:B------:R-:W-:-:S04]  /*9080*/  FMUL R27, R32, UR21 ;  /* 0x00000015201b7c20 */ /* 0x000fc80008400000 */
[----:B------:R-:W-:-:S05]  /*9090*/  FFMA R27, R164, UR20, R27 ;  /* 0x00000014a41b7c23 */ /* 0x000fca000800001b */
[----:B------:R-:W-:-:S05]  /*90a0*/  F2FP.SATFINITE.E5M2.F32.PACK_AB_MERGE_C R27, RZ, R27, RZ ;  /* 0x0000001bff1b723e */ /* 0x000fca00048060ff */
[----:B------:R0:W-:Y:S01]  /*90b0*/  @!P3 STG.E.U8 desc[UR14][R28.64], R27 ;  /* 0x0000001b1c00b986 */ /* 0x0001e2000c10110e */
[----:B------:R-:W-:Y:S05]  /*90c0*/  @P2 BRA `(.L_x_168) ;  /* 0x0000000000042947 */ /* 0x000fea0003800000 */
[----:B------:R3:W5:Y:S02]  /*90d0*/  LDG.E.U8 R26, desc[UR14][R24.64+0x1] ;  /* 0x0000010e181a7981 */ /* 0x000764000c1e1100 */
.L_x_168:
[----:B------:R-:W-:Y:S05]  /*90e0*/  BSYNC B1 ;  /* 0x0000000000017941 */ /* 0x000fea0003800000 */
.L_x_167:
[----:B-----5:R-:W-:Y:S01]  /*90f0*/  LOP3.LUT R26, R26, 0xff, RZ, 0xc0, !PT ;  /* 0x000000ff1a1a7812 */ /* 0x020fe200078ec0ff */
[----:B------:R-:W-:Y:S01]  /*9100*/  BSSY B1, `(.L_x_169) ;  /* 0x0000013000017945 */ /* 0x000fe20003800000 */
[----:B------:R-:W-:Y:S02]  /*9110*/  IADD3 R43, P1, R43, 0x88, RZ ;  /* 0x000000882b2b7810 */ /* 0x000fe40007f3e0ff */
[----:B------:R-:W-:Y:S02]  /*9120*/  F2FP.F16.E5M2.UNPACK_B R26, R26 ;  /* 0x0000001aff1a723e */ /* 0x000fe400020004ff */
[----:B------:R-:W-:Y:S01]  /*9130*/  PRMT R32, RZ, 0x7610, R32 ;  /* 0x00007610ff207816 */ /* 0x000fe20000000020 */
[----:B------:R-:W-:Y:S01]  /*9140*/  IMAD.X R38, RZ, RZ, R39, P1 ;  /* 0x000000ffff267224 */ /* 0x000fe200008e0627 */
[----:B------:R-:W-:Y:S01]  /*9150*/  ISETP.GE.AND P1, PT, R41, 0x89, PT ;  /* 0x000000892900780c */ /* 0x000fe20003f26270 */
[----:B------:R-:W-:Y:S02]  /*9160*/  HADD2.F32 R26, -RZ, R26.H0_H0 ;  /* 0x2000001aff1a7230 */ /* 0x000fe40000004100 */
[----:B------:R-:W-:Y:S01]  /*9170*/  IMAD R38, R38, UR6, RZ ;  /* 0x0000000626267c24 */ /* 0x000fe2000f8e02ff */
[----:B------:R-:W-:Y:S01]  /*9180*/  ISETP.LT.OR P5, PT, R42, 0x1, !P1 ;  /* 0x000000012a00780c */ /* 0x000fe20004fa1670 */
[----:B------:R-:W-:-:S04]  /*9190*/  IMAD.WIDE.U32 R36, R43, UR6, R36 ;  /* 0x000000062b247c25 */ /* 0x000fc8000f8e0024 */
[----:B------:R-:W-:Y:S01]  /*91a0*/  FMUL R26, R26, UR21 ;  /* 0x000000151a1a7c20 */ /* 0x000fe20008400000 */
[----:B------:R-:W-:-:S03]  /*91b0*/  IMAD R43, R43, UR7, R38 ;  /* 0x000000072b2b7c24 */ /* 0x000fc6000f8e0226 */
[----:B------:R-:W-:Y:S01]  /*91c0*/  FFMA R163, R163, UR20, R26 ;  /* 0x00000014a3a37c23 */ /* 0x000fe2000800001a */
[----:B------:R-:W-:-:S04]  /*91d0*/  IADD3 R26, P3, R36, UR10, RZ ;  /* 0x0000000a241a7c10 */ /* 0x000fc8000ff7e0ff */
[----:B------:R-:W-:Y:S02]  /*91e0*/  F2FP.SATFINITE.E5M2.F32.PACK_AB_MERGE_C R163, RZ, R163, RZ ;  /* 0x000000a3ffa3723e */ /* 0x000fe400048060ff */
[----:B0-----:R-:W-:-:S03]  /*91f0*/  IADD3.X R27, R37, UR11, R43, P3, !PT ;  /* 0x0000000b251b7c10 */ /* 0x001fc60009ffe42b */
[----:B------:R0:W-:Y:S01]  /*9200*/  @!P2 STG.E.U8 desc[UR14][R28.64+0x1], R163 ;  /* 0x000001a31c00a986 */ /* 0x0001e2000c10110e */
[----:B------:R-:W-:Y:S05]  /*9210*/  @P5 BRA `(.L_x_170) ;  /* 0x0000000000045947 */ /* 0x000fea0003800000 */
[----:B------:R4:W5:Y:S02]  /*9220*/  LDG.E.U8 R32, desc[UR14][R26.64] ;  /* 0x0000000e1a207981 */ /* 0x000964000c1e1100 */
.L_x_170:
[----:B------:R-:W-:Y:S05]  /*9230*/  BSYNC B1 ;  /* 0x0000000000017941 */ /* 0x000fea0003800000 */
.L_x_169:
        /* <DEDUP_REMOVED lines=12> */
.L_x_172:
[----:B------:R-:W-:Y:S05]  /*9300*/  BSYNC B1 ;  /* 0x0000000000017941 */ /* 0x000fea0003800000 */
.L_x_171:
        /* <DEDUP_REMOVED lines=12> */
.L_x_174:
[----:B------:R-:W-:Y:S05]  /*93d0*/  BSYNC B1 ;  /* 0x0000000000017941 */ /* 0x000fea0003800000 */
.L_x_173:
        /* <DEDUP_REMOVED lines=12> */
.L_x_176:
[----:B------:R-:W-:Y:S05]  /*94a0*/  BSYNC B1 ;  /* 0x0000000000017941 */ /* 0x000fea0003800000 */
.L_x_175:
        /* <DEDUP_REMOVED lines=12> */
.L_x_178:
[----:B------:R-:W-:Y:S05]  /*9570*/  BSYNC B1 ;  /* 0x0000000000017941 */ /* 0x000fea0003800000 */
.L_x_177:
        /* <DEDUP_REMOVED lines=12> */
.L_x_180:
[----:B------:R-:W-:Y:S05]  /*9640*/  BSYNC B1 ;  /* 0x0000000000017941 */ /* 0x000fea0003800000 */
.L_x_179:
        /* <DEDUP_REMOVED lines=12> */
.L_x_182:
[----:B------:R-:W-:Y:S05]  /*9710*/  BSYNC B1 ;  /* 0x0000000000017941 */ /* 0x000fea0003800000 */
.L_x_181:
        /* <DEDUP_REMOVED lines=12> */
.L_x_184:
[----:B------:R-:W-:Y:S05]  /*97e0*/  BSYNC B1 ;  /* 0x0000000000017941 */ /* 0x000fea0003800000 */
.L_x_183:
        /* <DEDUP_REMOVED lines=12> */
.L_x_186:
[----:B------:R-:W-:Y:S05]  /*98b0*/  BSYNC B1 ;  /* 0x0000000000017941 */ /* 0x000fea0003800000 */
.L_x_185:
        /* <DEDUP_REMOVED lines=12> */
.L_x_188:
[----:B------:R-:W-:Y:S05]  /*9980*/  BSYNC B1 ;  /* 0x0000000000017941 */ /* 0x000fea0003800000 */
.L_x_187:
        /* <DEDUP_REMOVED lines=12> */
.L_x_190:
[----:B------:R-:W-:Y:S05]  /*9a50*/  BSYNC B1 ;  /* 0x0000000000017941 */ /* 0x000fea0003800000 */
.L_x_189:
        /* <DEDUP_REMOVED lines=12> */
.L_x_192:
[----:B------:R-:W-:Y:S05]  /*9b20*/  BSYNC B1 ;  /* 0x0000000000017941 */ /* 0x000fea0003800000 */
.L_x_191:
[----:B-----5:R-:W-:Y:S01]  /*9b30*/  LOP3.LUT R32, R32, 0xff, RZ, 0xc0, !PT ;  /* 0x000000ff20207812 */ /* 0x020fe200078ec0ff */
[----:B------:R-:W-:Y:S01]  /*9b40*/  BSSY B1, `(.L_x_193) ;  /* 0x000000b000017945 */ /* 0x000fe20003800000 */
[----:B------:R-:W-:Y:S02]  /*9b50*/  ISETP.LT.OR P3, PT, R42, 0x19, !P1 ;  /* 0x000000192a00780c */ /* 0x000fe40004f61670 */
[----:B------:R-:W-:-:S05]  /*9b60*/  F2FP.F16.E5M2.UNPACK_B R32, R32 ;  /* 0x00000020ff20723e */ /* 0x000fca00020004ff */
[----:B------:R-:W-:-:S05]  /*9b70*/  HADD2.F32 R32, -RZ, R32.H0_H0 ;  /* 0x20000020ff207230 */ /* 0x000fca0000004100 */
[----:B------:R-:W-:-:S04]  /*9b80*/  FMUL R32, R32, UR21 ;  /* 0x0000001520207c20 */ /* 0x000fc80008400000 */
[----:B------:R-:W-:Y:S01]  /*9b90*/  FFMA R32, R23, UR20, R32 ;  /* 0x0000001417207c23 */ /* 0x000fe20008000020 */
[----:B------:R-:W-:-:S04]  /*9ba0*/  PRMT R23, RZ, 0x7610, R23 ;  /* 0x00007610ff177816 */ /* 0x000fc80000000017 */
[----:B0-----:R-:W-:-:S05]  /*9bb0*/  F2FP.SATFINITE.E5M2.F32.PACK_AB_MERGE_C R33, RZ, R32, RZ ;  /* 0x00000020ff21723e */ /* 0x001fca00048060ff */
[----:B------:R0:W-:Y:S01]  /*9bc0*/  @!P2 STG.E.U8 desc[UR14][R28.64+0x19], R33 ;  /* 0x000019211c00a986 */ /* 0x0001e2000c10110e */
[----:B------:R-:W-:Y:S05]  /*9bd0*/  @P3 BRA `(.L_x_194) ;  /* 0x0000000000043947 */ /* 0x000fea0003800000 */
[----:B------:R0:W5:Y:S02]  /*9be0*/  LDG.E.U8 R23, desc[UR14][R26.64+0x18] ;  /* 0x0000180e1a177981 */ /* 0x000164000c1e1100 */
.L_x_194:
[----:B------:R-:W-:Y:S05]  /*9bf0*/  BSYNC B1 ;  /* 0x0000000000017941 */ /* 0x000fea0003800000 */
.L_x_193:
        /* <DEDUP_REMOVED lines=8> */
[----:B------:R-:W-:-:S05]  /*9c80*/  F2FP.SATFINITE.E5M2.F32.PACK_AB_MERGE_C R23, RZ, R23, RZ ;  /* 0x00000017ff17723e */ /* 0x000fca00048060ff */
[----:B------:R0:W-:Y:S01]  /*9c90*/  @!P3 STG.E.U8 desc[UR14][R30.64+0x18], R23 ;  /* 0x000018171e00b986 */ /* 0x0001e2000c10110e */
[----:B------:R-:W-:Y:S05]  /*9ca0*/  @P2 BRA `(.L_x_196) ;  /* 0x0000000000042947 */ /* 0x000fea0003800000 */
[----:B------:R0:W5:Y:S02]  /*9cb0*/  LDG.E.U8 R22, desc[UR14][R26.64+0x19] ;  /* 0x0000190e1a167981 */ /* 0x000164000c1e1100 */
.L_x_196:
[----:B------:R-:W-:Y:S05]  /*9cc0*/  BSYNC B1 ;  /* 0x0000000000017941 */ /* 0x000fea0003800000 */
.L_x_195:
        /* <DEDUP_REMOVED lines=12> */
.L_x_198:
[----:B------:R-:W-:Y:S05]  /*9d90*/  BSYNC B1 ;  /* 0x0000000000017941 */ /* 0x000fea0003800000 */
.L_x_197:
        /* <DEDUP_REMOVED lines=12> */
.L_x_200:
[----:B------:R-:W-:Y:S05]  /*9e60*/  BSYNC B1 ;  /* 0x0000000000017941 */ /* 0x000fea0003800000 */
.L_x_199:
        /* <DEDUP_REMOVED lines=12> */
.L_x_202:
[----:B------:R-:W-:Y:S05]  /*9f30*/  BSYNC B1 ;  /* 0x0000000000017941 */ /* 0x000fea0003800000 */
.L_x_201:
        /* <DEDUP_REMOVED lines=12> */
.L_x_204:
[----:B------:R-:W-:Y:S05]  /*a000*/  BSYNC B1 ;  /* 0x0000000000017941 */ /* 0x000fea0003800000 */
.L_x_203:
        /* <DEDUP_REMOVED lines=12> */
.L_x_206:
[----:B------:R-:W-:Y:S05]  /*a0d0*/  BSYNC B1 ;  /* 0x0000000000017941 */ /* 0x000fea0003800000 */
.L_x_205:
        /* <DEDUP_REMOVED lines=12> */
.L_x_208:
[----:B------:R-:W-:Y:S05]  /*a1a0*/  BSYNC B1 ;  /* 0x0000000000017941 */ /* 0x000fea0003800000 */
.L_x_207:
        /* <DEDUP_REMOVED lines=12> */
.L_x_210:
[----:B------:R-:W-:Y:S05]  /*a270*/  BSYNC B1 ;  /* 0x0000000000017941 */ /* 0x000fea0003800000 */
.L_x_209:
        /* <DEDUP_REMOVED lines=12> */
.L_x_212:
[----:B------:R-:W-:Y:S05]  /*a340*/  BSYNC B1 ;  /* 0x0000000000017941 */ /* 0x000fea0003800000 */
.L_x_211:
        /* <DEDUP_REMOVED lines=12> */
.L_x_214:
[----:B------:R-:W-:Y:S05]  /*a410*/  BSYNC B1 ;  /* 0x0000000000017941 */ /* 0x000fea0003800000 */
.L_x_213:
        /* <DEDUP_REMOVED lines=12> */
.L_x_216:
[----:B------:R-:W-:Y:S05]  /*a4e0*/  BSYNC B1 ;  /* 0x0000000000017941 */ /* 0x000fea0003800000 */
.L_x_215:
        /* <DEDUP_REMOVED lines=12> */
.L_x_218:
[----:B------:R-:W-:Y:S05]  /*a5b0*/  BSYNC B1 ;  /* 0x0000000000017941 */ /* 0x000fea0003800000 */
.L_x_217:
        /* <DEDUP_REMOVED lines=12> */
.L_x_220:
[----:B------:R-:W-:Y:S05]  /*a680*/  BSYNC B1 ;  /* 0x0000000000017941 */ /* 0x000fea0003800000 */
.L_x_219:
        /* <DEDUP_REMOVED lines=12> */
.L_x_222:
[----:B------:R-:W-:Y:S05]  /*a750*/  BSYNC B1 ;  /* 0x0000000000017941 */ /* 0x000fea0003800000 */
.L_x_221:
        /* <DEDUP_REMOVED lines=12> */
.L_x_224:
[----:B------:R-:W-:Y:S05]  /*a820*/  BSYNC B1 ;  /* 0x0000000000017941 */ /* 0x000fea0003800000 */
.L_x_223:
        /* <DEDUP_REMOVED lines=12> */
.L_x_226:
[----:B------:R-:W-:Y:S05]  /*a8f0*/  BSYNC B1 ;  /* 0x0000000000017941 */ /* 0x000fea0003800000 */
.L_x_225:
        /* <DEDUP_REMOVED lines=12> */
.L_x_228:
[----:B------:R-:W-:Y:S05]  /*a9c0*/  BSYNC B1 ;  /* 0x0000000000017941 */ /* 0x000fea0003800000 */
.L_x_227:
        /* <DEDUP_REMOVED lines=12> */
.L_x_230:
[----:B------:R-:W-:Y:S05]  /*aa90*/  BSYNC B1 ;  /* 0x0000000000017941 */ /* 0x000fea0003800000 */
.L_x_229:
        /* <DEDUP_REMOVED lines=12> */
.L_x_232:
[----:B------:R-:W-:Y:S05]  /*ab60*/  BSYNC B1 ;  /* 0x0000000000017941 */ /* 0x000fea0003800000 */
.L_x_231:
        /* <DEDUP_REMOVED lines=12> */
.L_x_234:
[----:B------:R-:W-:Y:S05]  /*ac30*/  BSYNC B1 ;  /* 0x0000000000017941 */ /* 0x000fea0003800000 */
.L_x_233:
        /* <DEDUP_REMOVED lines=12> */
.L_x_236:
[----:B------:R-:W-:Y:S05]  /*ad00*/  BSYNC B1 ;  /* 0x0000000000017941 */ /* 0x000fea0003800000 */
.L_x_235:
[----:B-----5:R-:W-:Y:S01]  /*ad10*/  LOP3.LUT R2, R2, 0xff, RZ, 0xc0, !PT ;  /* 0x000000ff02027812 */ /* 0x020fe200078ec0ff */
[----:B------:R-:W-:Y:S01]  /*ad20*/  BSSY B1, `(.L_x_237) ;  /* 0x000000b000017945 */ /* 0x000fe20003800000 */
[----:B------:R-:W-:Y:S02]  /*ad30*/  ISETP.LT.OR P3, PT, R42, 0x49, !P0 ;  /* 0x000000492a00780c */ /* 0x000fe40004761670 */
[----:B------:R-:W-:-:S05]  /*ad40*/  F2FP.F16.E5M2.UNPACK_B R2, R2 ;  /* 0x00000002ff02723e */ /* 0x000fca00020004ff */
[----:B------:R-:W-:-:S05]  /*ad50*/  HADD2.F32 R2, -RZ, R2.H0_H0 ;  /* 0x20000002ff027230 */ /* 0x000fca0000004100 */
[----:B0-----:R-:W-:-:S04]  /*ad60*/  FMUL R3, R2, UR21 ;  /* 0x0000001502037c20 */ /* 0x001fc80008400000 */
[----:B------:R-:W-:Y:S01]  /*ad70*/  FFMA R3, R0, UR20, R3 ;  /* 0x0000001400037c23 */ /* 0x000fe20008000003 */
[----:B------:R-:W-:-:S04]  /*ad80*/  PRMT R0, RZ, 0x7610, R0 ;  /* 0x00007610ff007816 */ /* 0x000fc80000000000 */
[----:B------:R-:W-:-:S05]  /*ad90*/  F2FP.SATFINITE.E5M2.F32.PACK_AB_MERGE_C R3, RZ, R3, RZ ;  /* 0x00000003ff03723e */ /* 0x000fca00048060ff */
[----:B------:R0:W-:Y:S01]  /*ada0*/  @!P2 STG.E.U8 desc[UR14][R30.64+0x41], R3 ;  /* 0x000041031e00a986 */ /* 0x0001e2000c10110e */
[----:B------:R-:W-:Y:S05]  /*adb0*/  @P3 BRA `(.L_x_238) ;  /* 0x0000000000043947 */ /* 0x000fea0003800000 */
[----:B------:R0:W5:Y:S02]  /*adc0*/  LDG.E.U8 R0, desc[UR14][R24.64+0x48] ;  /* 0x0000480e18007981 */ /* 0x000164000c1e1100 */
.L_x_238:
[----:B------:R-:W-:Y:S05]  /*add0*/  BSYNC B1 ;  /* 0x0000000000017941 */ /* 0x000fea0003800000 */
.L_x_237:
[----:B------:R-:W2:Y:S01]  /*ade0*/  LDL.LU R2, [R1] ;  /* 0x0000000001027983 */ /* 0x000ea20000300800 */
[----:B-----5:R-:W-:Y:S01]  /*adf0*/  LOP3.LUT R0, R0, 0xff, RZ, 0xc0, !PT ;  /* 0x000000ff00007812 */ /* 0x020fe200078ec0ff */
[----:B------:R-:W-:Y:S01]  /*ae00*/  BSSY B1, `(.L_x_239) ;  /* 0x000000b000017945 */ /* 0x000fe20003800000 */
[----:B------:R-:W-:Y:S02]  /*ae10*/  ISETP.LT.OR P2, PT, R42, 0x4a, !P0 ;  /* 0x0000004a2a00780c */ /* 0x000fe40004741670 */
[----:B------:R-:W-:-:S05]  /*ae20*/  F2FP.F16.E5M2.UNPACK_B R0, R0 ;  /* 0x00000000ff00723e */ /* 0x000fca00020004ff */
[----:B------:R-:W-:-:S05]  /*ae30*/  HADD2.F32 R0, -RZ, R0.H0_H0 ;  /* 0x20000000ff007230 */ /* 0x000fca0000004100 */
[----:B------:R-:W-:-:S04]  /*ae40*/  FMUL R0, R0, UR21 ;  /* 0x0000001500007c20 */ /* 0x000fc80008400000 */
[----:B--2---:R-:W-:-:S05]  /*ae50*/  FFMA R0, R2, UR20, R0 ;  /* 0x0000001402007c23 */ /* 0x004fca0008000000 */
[----:B0-----:R-:W-:Y:S02]  /*ae60*/  F2FP.SATFINITE.E5M2.F32.PACK_AB_MERGE_C R3, RZ, R0, RZ ;  /* 0x00000000ff03723e */ /* 0x001fe400048060ff */
[----:B------:R-:W-:-:S03]  /*ae70*/  PRMT R0, RZ, 0x7610, R0 ;  /* 0x00007610ff007816 */ /* 0x000fc60000000000 */
[----:B------:R0:W-:Y:S01]  /*ae80*/  @!P3 STG.E.U8 desc[UR14][R28.64+0x48], R3 ;  /* 0x000048031c00b986 */ /* 0x0001e2000c10110e */
[----:B------:R-:W-:Y:S05]  /*ae90*/  @P2 BRA `(.L_x_240) ;  /* 0x0000000000042947 */ /* 0x000fea0003800000 */
[----:B------:R2:W5:Y:S02]  /*aea0*/  LDG.E.U8 R0, desc[UR14][R24.64+0x49] ;  /* 0x0000490e18007981 */ /* 0x000564000c1e1100 */
.L_x_240:
[----:B------:R-:W-:Y:S05]  /*aeb0*/  BSYNC B1 ;  /* 0x0000000000017941 */ /* 0x000fea0003800000 */
.L_x_239:
[----:B------:R-:W3:Y:S01]  /*aec0*/  LDL.LU R2, [R1+0x4] ;  /* 0x0000040001027983 */ /* 0x000ee20000300800 */
[----:B-----5:R-:W-:Y:S01]  /*aed0*/  LOP3.LUT R0, R0, 0xff, RZ, 0xc0, !PT ;  /* 0x000000ff00007812 */ /* 0x020fe200078ec0ff */
[----:B------:R-:W-:Y:S01]  /*aee0*/  BSSY B1, `(.L_x_241) ;  /* 0x000000b000017945 */ /* 0x000fe20003800000 */
[----:B------:R-:W-:Y:S02]  /*aef0*/  ISETP.LT.OR P3, PT, R42, 0x49, !P1 ;  /* 0x000000492a00780c */ /* 0x000fe40004f61670 */
[----:B------:R-:W-:-:S05]  /*af00*/  F2FP.F16.E5M2.UNPACK_B R0, R0 ;  /* 0x00000000ff00723e */ /* 0x000fca00020004ff */
[----:B------:R-:W-:-:S05]  /*af10*/  HADD2.F32 R0, -RZ, R0.H0_H0 ;  /* 0x20000000ff007230 */ /* 0x000fca0000004100 */
[----:B------:R-:W-:-:S04]  /*af20*/  FMUL R0, R0, UR21 ;  /* 0x0000001500007c20 */ /* 0x000fc80008400000 */
[----:B---3--:R-:W-:-:S05]  /*af30*/  FFMA R0, R2, UR20, R0 ;  /* 0x0000001402007c23 */ /* 0x008fca0008000000 */
[----:B0-----:R-:W-:Y:S02]  /*af40*/  F2FP.SATFINITE.E5M2.F32.PACK_AB_MERGE_C R3, RZ, R0, RZ ;  /* 0x00000000ff03723e */ /* 0x001fe400048060ff */
[----:B------:R-:W-:-:S03]  /*af50*/  PRMT R0, RZ, 0x7610, R0 ;  /* 0x00007610ff007816 */ /* 0x000fc60000000000 */
[----:B------:R0:W-:Y:S01]  /*af60*/  @!P2 STG.E.U8 desc[UR14][R28.64+0x49], R3 ;  /* 0x000049031c00a986 */ /* 0x0001e2000c10110e */
[----:B------:R-:W-:Y:S05]  /*af70*/  @P3 BRA `(.L_x_242) ;  /* 0x0000000000043947 */ /* 0x000fea0003800000 */
[----:B------:R3:W5:Y:S02]  /*af80*/  LDG.E.U8 R0, desc[UR14][R26.64+0x48] ;  /* 0x0000480e1a007981 */ /* 0x000764000c1e1100 */
.L_x_242:
[----:B------:R-:W-:Y:S05]  /*af90*/  BSYNC B1 ;  /* 0x0000000000017941 */ /* 0x000fea0003800000 */
.L_x_241:
[----:B------:R-:W2:Y:S01]  /*afa0*/  LDL.LU R2, [R1+0x8] ;  /* 0x0000080001027983 */ /* 0x000ea20000300800 */
        /* <DEDUP_REMOVED lines=12> */
.L_x_244:
[----:B------:R-:W-:Y:S05]  /*b070*/  BSYNC B1 ;  /* 0x0000000000017941 */ /* 0x000fea0003800000 */
.L_x_243:
        /* <DEDUP_REMOVED lines=13> */
.L_x_246:
[----:B------:R-:W-:Y:S05]  /*b150*/  BSYNC B1 ;  /* 0x0000000000017941 */ /* 0x000fea0003800000 */
.L_x_245:
        /* <DEDUP_REMOVED lines=13> */
.L_x_248:
[----:B------:R-:W-:Y:S05]  /*b230*/  BSYNC B1 ;  /* 0x0000000000017941 */ /* 0x000fea0003800000 */
.L_x_247:
        /* <DEDUP_REMOVED lines=13> */
.L_x_250:
[----:B------:R-:W-:Y:S05]  /*b310*/  BSYNC B1 ;  /* 0x0000000000017941 */ /* 0x000fea0003800000 */
.L_x_249:
        /* <DEDUP_REMOVED lines=13> */
.L_x_252:
[----:B------:R-:W-:Y:S05]  /*b3f0*/  BSYNC B1 ;  /* 0x0000000000017941 */ /* 0x000fea0003800000 */
.L_x_251:
        /* <DEDUP_REMOVED lines=13> */
.L_x_254:
[----:B------:R-:W-:Y:S05]  /*b4d0*/  BSYNC B1 ;  /* 0x0000000000017941 */ /* 0x000fea0003800000 */
.L_x_253:
        /* <DEDUP_REMOVED lines=13> */
.L_x_256:
[----:B------:R-:W-:Y:S05]  /*b5b0*/  BSYNC B1 ;  /* 0x0000000000017941 */ /* 0x000fea0003800000 */
.L_x_255:
        /* <DEDUP_REMOVED lines=13> */
.L_x_258:
[----:B------:R-:W-:Y:S05]  /*b690*/  BSYNC B1 ;  /* 0x0000000000017941 */ /* 0x000fea0003800000 */
.L_x_257:
        /* <DEDUP_REMOVED lines=13> */
.L_x_260:
[----:B------:R-:W-:Y:S05]  /*b770*/  BSYNC B1 ;  /* 0x0000000000017941 */ /* 0x000fea0003800000 */
.L_x_259:
        /* <DEDUP_REMOVED lines=13> */
.L_x_262:
[----:B------:R-:W-:Y:S05]  /*b850*/  BSYNC B1 ;  /* 0x0000000000017941 */ /* 0x000fea0003800000 */
.L_x_261:
        /* <DEDUP_REMOVED lines=13> */
.L_x_264:
[----:B------:R-:W-:Y:S05]  /*b930*/  BSYNC B1 ;  /* 0x0000000000017941 */ /* 0x000fea0003800000 */
.L_x_263:
        /* <DEDUP_REMOVED lines=13> */
.L_x_266:
[----:B------:R-:W-:Y:S05]  /*ba10*/  BSYNC B1 ;  /* 0x0000000000017941 */ /* 0x000fea0003800000 */
.L_x_265:
        /* <DEDUP_REMOVED lines=13> */
.L_x_268:
[----:B------:R-:W-:Y:S05]  /*baf0*/  BSYNC B1 ;  /* 0x0000000000017941 */ /* 0x000fea0003800000 */
.L_x_267:
        /* <DEDUP_REMOVED lines=13> */
.L_x_270:
[----:B------:R-:W-:Y:S05]  /*bbd0*/  BSYNC B1 ;  /* 0x0000000000017941 */ /* 0x000fea0003800000 */
.L_x_269:
        /* <DEDUP_REMOVED lines=13> */
.L_x_272:
[----:B------:R-:W-:Y:S05]  /*bcb0*/  BSYNC B1 ;  /* 0x0000000000017941 */ /* 0x000fea0003800000 */
.L_x_271:
        /* <DEDUP_REMOVED lines=13> */
.L_x_274:
[----:B------:R-:W-:Y:S05]  /*bd90*/  BSYNC B1 ;  /* 0x0000000000017941 */ /* 0x000fea0003800000 */
.L_x_273:
        /* <DEDUP_REMOVED lines=13> */
.L_x_276:
[----:B------:R-:W-:Y:S05]  /*be70*/  BSYNC B1 ;  /* 0x0000000000017941 */ /* 0x000fea0003800000 */
.L_x_275:
        /* <DEDUP_REMOVED lines=13> */
.L_x_278:
[----:B------:R-:W-:Y:S05]  /*bf50*/  BSYNC B1 ;  /* 0x0000000000017941 */ /* 0x000fea0003800000 */
.L_x_277:
        /* <DEDUP_REMOVED lines=13> */
.L_x_280:
[----:B------:R-:W-:Y:S05]  /*c030*/  BSYNC B1 ;  /* 0x0000000000017941 */ /* 0x000fea0003800000 */
.L_x_279:
        /* <DEDUP_REMOVED lines=13> */
.L_x_282:
[----:B------:R-:W-:Y:S05]  /*c110*/  BSYNC B1 ;  /* 0x0000000000017941 */ /* 0x000fea0003800000 */
.L_x_281:
        /* <DEDUP_REMOVED lines=13> */
.L_x_284:
[----:B------:R-:W-:Y:S05]  /*c1f0*/  BSYNC B1 ;  /* 0x0000000000017941 */ /* 0x000fea0003800000 */
.L_x_283:
        /* <DEDUP_REMOVED lines=13> */
.L_x_286:
[----:B------:R-:W-:Y:S05]  /*c2d0*/  BSYNC B1 ;  /* 0x0000000000017941 */ /* 0x000fea0003800000 */
.L_x_285:
        /* <DEDUP_REMOVED lines=13> */
.L_x_288:
[----:B------:R-:W-:Y:S05]  /*c3b0*/  BSYNC B1 ;  /* 0x0000000000017941 */ /* 0x000fea0003800000 */
.L_x_287:
        /* <DEDUP_REMOVED lines=13> */
.L_x_290:
[----:B------:R-:W-:Y:S05]  /*c490*/  BSYNC B1 ;  /* 0x0000000000017941 */ /* 0x000fea0003800000 */
.L_x_289:
        /* <DEDUP_REMOVED lines=13> */
.L_x_292:
[----:B------:R-:W-:Y:S05]  /*c570*/  BSYNC B1 ;  /* 0x0000000000017941 */ /* 0x000fea0003800000 */
.L_x_291:
[----:B------:R-:W-:Y:S05]  /*c580*/  @P1 BRA `(.L_x_293) ;  /* 0x0000002000a41947 */ /* 0x000fea0003800000 */
[----:B------:R-:W2:Y:S01]  /*c590*/  LDL.LU R2, [R1+0x6c] ;  /* 0x00006c0001027983 */ /* 0x000ea20000300800 */
[----:B-----5:R-:W-:-:S04]  /*c5a0*/  LOP3.LUT R0, R0, 0xff, RZ, 0xc0, !PT ;  /* 0x000000ff00007812 */ /* 0x020fc800078ec0ff */
[----:B------:R-:W-:-:S05]  /*c5b0*/  F2FP.F16.E5M2.UNPACK_B R0, R0 ;  /* 0x00000000ff00723e */ /* 0x000fca00020004ff */
[----:B------:R-:W-:-:S05]  /*c5c0*/  HADD2.F32 R0, -RZ, R0.H0_H0 ;  /* 0x20000000ff007230 */ /* 0x000fca0000004100 */
[----:B------:R-:W-:-:S04]  /*c5d0*/  FMUL R0, R0, UR21 ;  /* 0x0000001500007c20 */ /* 0x000fc80008400000 */
[----:B--2---:R-:W-:-:S05]  /*c5e0*/  FFMA R0, R2, UR20, R0 ;  /* 0x0000001402007c23 */ /* 0x004fca0008000000 */
[----:B0-----:R-:W-:-:S05]  /*c5f0*/  F2FP.SATFINITE.E5M2.F32.PACK_AB_MERGE_C R3, RZ, R0, RZ ;  /* 0x00000000ff03723e */ /* 0x001fca00048060ff */
[----:B------:R0:W-:Y:S01]  /*c600*/  STG.E.U8 desc[UR14][R30.64+0x79], R3 ;  /* 0x000079031e007986 */ /* 0x0001e2000c10110e */
[----:B------:R-:W-:Y:S05]  /*c610*/  BRA `(.L_x_293) ;  /* 0x0000002000807947 */ /* 0x000fea0003800000 */
.L_x_36:
[----:B------:R-:W-:Y:S01]  /*c620*/  ISETP.GE.AND P3, PT, R41, 0x1, PT ;  /* 0x000000012900780c */ /* 0x000fe20003f66270 */
[----:B------:R-:W-:Y:S01]  /*c630*/  FMUL R227, R227, UR20 ;  /* 0x00000014e3e37c20 */ /* 0x000fe20008400000 */
[----:B------:R-:W-:Y:S01]  /*c640*/  ISETP.GE.AND P2, PT, R41, 0x9, PT ;  /* 0x000000092900780c */ /* 0x000fe20003f46270 */
[----:B------:R-:W-:Y:S01]  /*c650*/  FMUL R228, R228, UR20 ;  /* 0x00000014e4e47c20 */ /* 0x000fe20008400000 */
[C---:B------:R-:W-:Y:S01]  /*c660*/  ISETP.LT.OR P0, PT, R42.reuse, 0x1, !P3 ;  /* 0x000000012a00780c */ /* 0x040fe20005f01670 */
[----:B------:R-:W-:Y:S01]  /*c670*/  FMUL R225, R225, UR20 ;  /* 0x00000014e1e17c20 */ /* 0x000fe20008400000 */
[----:B------:R-:W-:Y:S01]  /*c680*/  ISETP.LT.OR P1, PT, R42, 0x2, !P3 ;  /* 0x000000022a00780c */ /* 0x000fe20005f21670 */
[----:B------:R-:W-:Y:S01]  /*c690*/  FMUL R226, R226, UR20 ;  /* 0x00000014e2e27c20 */ /* 0x000fe20008400000 */
[----:B------:R-:W-:Y:S02]  /*c6a0*/  ISETP.LT.OR P6, PT, R42, 0x2, !P2 ;  /* 0x000000022a00780c */ /* 0x000fe400057c1670 */
[----:B------:R-:W-:-:S02]  /*c6b0*/  F2FP.SATFINITE.E5M2.F32.PACK_AB_MERGE_C R33, RZ, R228, RZ ;  /* 0x000000e4ff21723e */ /* 0x000fc400048060ff */
[----:B------:R-:W-:Y:S02]  /*c6c0*/  F2FP.SATFINITE.E5M2.F32.PACK_AB_MERGE_C R227, RZ, R227, RZ ;  /* 0x000000e3ffe3723e */ /* 0x000fe400048060ff */
[C---:B------:R-:W-:Y:S02]  /*c6d0*/  ISETP.LT.OR P5, PT, R42.reuse, 0x1, !P2 ;  /* 0x000000012a00780c */ /* 0x040fe400057a1670 */
[----:B------:R-:W-:Y:S01]  /*c6e0*/  F2FP.SATFINITE.E5M2.F32.PACK_AB_MERGE_C R225, RZ, R225, RZ ;  /* 0x000000e1ffe1723e */ /* 0x000fe200048060ff */
[----:B------:R0:W-:Y:S01]  /*c6f0*/  @!P0 STG.E.U8 desc[UR14][R24.64], R33 ;  /* 0x0000002118008986 */ /* 0x0001e2000c10110e */
[----:B------:R-:W-:Y:S01]  /*c700*/  ISETP.LT.OR P0, PT, R42, 0x9, !P3 ;  /* 0x000000092a00780c */ /* 0x000fe20005f01670 */
[----:B------:R-:W-:Y:S01]  /*c710*/  FMUL R224, R224, UR20 ;  /* 0x00000014e0e07c20 */ /* 0x000fe20008400000 */
[----:B------:R-:W-:Y:S01]  /*c720*/  F2FP.SATFINITE.E5M2.F32.PACK_AB_MERGE_C R35, RZ, R226, RZ ;  /* 0x000000e2ff23723e */ /* 0x000fe200048060ff */
[----:B------:R-:W-:Y:S01]  /*c730*/  @!P1 STG.E.U8 desc[UR14][R24.64+0x1], R227 ;  /* 0x000001e318009986 */ /* 0x000fe2000c10110e */
[----:B------:R-:W-:-:S03]  /*c740*/  ISETP.LT.OR P1, PT, R42, 0xa, !P3 ;  /* 0x0000000a2a00780c */ /* 0x000fc60005f21670 */
[----:B------:R-:W-:Y:S01]  /*c750*/  @!P6 STG.E.U8 desc[UR14][R26.64+0x1], R225 ;  /* 0x000001e11a00e986 */ /* 0x000fe2000c10110e */
[----:B------:R-:W-:Y:S01]  /*c760*/  ISETP.LT.OR P6, PT, R42, 0xa, !P2 ;  /* 0x0000000a2a00780c */ /* 0x000fe200057c1670 */
[----:B------:R-:W-:Y:S01]  /*c770*/  FMUL R223, R223, UR20 ;  /* 0x00000014dfdf7c20 */ /* 0x000fe20008400000 */
[----:B------:R-:W-:Y:S01]  /*c780*/  FMUL R221, R221, UR20 ;  /* 0x00000014dddd7c20 */ /* 0x000fe20008400000 */
[----:B------:R2:W-:Y:S01]  /*c790*/  @!P5 STG.E.U8 desc[UR14][R26.64], R35 ;  /* 0x000000231a00d986 */ /* 0x0005e2000c10110e */
[----:B0-----:R-:W-:Y:S02]  /*c7a0*/  F2FP.SATFINITE.E5M2.F32.PACK_AB_MERGE_C R33, RZ, R224, RZ ;  /* 0x000000e0ff21723e */ /* 0x001fe400048060ff */
[----:B------:R-:W-:Y:S01]  /*c7b0*/  F2FP.SATFINITE.E5M2.F32.PACK_AB_MERGE_C R223, RZ, R223, RZ ;  /* 0x000000dfffdf723e */ /* 0x000fe200048060ff */
[----:B------:R-:W-:Y:S01]  /*c7c0*/  FMUL R222, R222, UR20 ;  /* 0x00000014dede7c20 */ /* 0x000fe20008400000 */
[----:B------:R-:W-:Y:S01]  /*c7d0*/  ISETP.LT.OR P5, PT, R42, 0x9, !P2 ;  /* 0x000000092a00780c */ /* 0x000fe200057a1670 */
[----:B------:R-:W-:Y:S01]  /*c7e0*/  FMUL R220, R220, UR20 ;  /* 0x00000014dcdc7c20 */ /* 0x000fe20008400000 */
[----:B------:R-:W-:Y:S01]  /*c7f0*/  F2FP.SATFINITE.E5M2.F32.PACK_AB_MERGE_C R221, RZ, R221, RZ ;  /* 0x000000ddffdd723e */ /* 0x000fe200048060ff */
[----:B------:R0:W-:Y:S01]  /*c800*/  @!P0 STG.E.U8 desc[UR14][R24.64+0x8], R33 ;  /* 0x0000082118008986 */ /* 0x0001e2000c10110e */
[----:B------:R-:W-:-:S03]  /*c810*/  ISETP.LT.OR P0, PT, R42, 0x11, !P3 ;  /* 0x000000112a00780c */ /* 0x000fc60005f01670 */
[----:B------:R-:W-:Y:S01]  /*c820*/  @!P1 STG.E.U8 desc[UR14][R24.64+0x9], R223 ;  /* 0x000009df18009986 */ /* 0x000fe2000c10110e */
[----:B------:R-:W-:-:S03]  /*c830*/  ISETP.LT.OR P1, PT, R42, 0x12, !P3 ;  /* 0x000000122a00780c */ /* 0x000fc60005f21670 */
[----:B------:R-:W-:Y:S01]  /*c840*/  @!P6 STG.E.U8 desc[UR14][R26.64+0x9], R221 ;  /* 0x000009dd1a00e986 */ /* 0x000fe2000c10110e */
[C---:B------:R-:W-:Y:S01]  /*c850*/  ISETP.LT.OR P6, PT, R42.reuse, 0x12, !P2 ;  /* 0x000000122a00780c */ /* 0x040fe200057c1670 */
[----:B------:R-:W-:Y:S01]  /*c860*/  FMUL R219, R219, UR20 ;  /* 0x00000014dbdb7c20 */ /* 0x000fe20008400000 */
[----:B--2---:R-:W-:Y:S01]  /*c870*/  F2FP.SATFINITE.E5M2.F32.PACK_AB_MERGE_C R35, RZ, R222, RZ ;  /* 0x000000deff23723e */ /* 0x004fe200048060ff */
[----:B------:R-:W-:Y:S01]  /*c880*/  FMUL R217, R217, UR20 ;  /* 0x00000014d9d97c20 */ /* 0x000fe20008400000 */
[----:B0-----:R-:W-:Y:S01]  /*c890*/  F2FP.SATFINITE.E5M2.F32.PACK_AB_MERGE_C R33, RZ, R220, RZ ;  /* 0x000000dcff21723e */ /* 0x001fe200048060ff */
[----:B------:R-:W2:Y:S01]  /*c8a0*/  LDL.LU R226, [R1+0x8] ;  /* 0x0000080001e27983 */ /* 0x000ea20000300800 */
[----:B------:R-:W-:Y:S02]  /*c8b0*/  F2FP.SATFINITE.E5M2.F32.PACK_AB_MERGE_C R219, RZ, R219, RZ ;  /* 0x000000dbffdb723e */ /* 0x000fe400048060ff */
[----:B------:R-:W-:Y:S01]  /*c8c0*/  F2FP.SATFINITE.E5M2.F32.PACK_AB_MERGE_C R217, RZ, R217, RZ ;  /* 0x000000d9ffd9723e */ /* 0x000fe200048060ff */
[----:B------:R0:W-:Y:S01]  /*c8d0*/  @!P5 STG.E.U8 desc[UR14][R26.64+0x8], R35 ;  /* 0x000008231a00d986 */ /* 0x0001e2000c10110e */
[----:B------:R-:W-:Y:S01]  /*c8e0*/  ISETP.LT.OR P5, PT, R42, 0x11, !P2 ;  /* 0x000000112a00780c */ /* 0x000fe200057a1670 */
[----:B------:R-:W-:-:S02]  /*c8f0*/  FMUL R218, R218, UR20 ;  /* 0x00000014dada7c20 */ /* 0x000fc40008400000 */
[----:B------:R-:W3:Y:S04]  /*c900*/  LDL.LU R227, [R1+0x4] ;  /* 0x0000040001e37983 */ /* 0x000ee80000300800 */
[----:B------:R-:W4:Y:S04]  /*c910*/  LDL.LU R225, [R1] ;  /* 0x0000000001e17983 */ /* 0x000f280000300800 */
[----:B------:R1:W-:Y:S01]  /*c920*/  @!P0 STG.E.U8 desc[UR14][R24.64+0x10], R33 ;  /* 0x0000102118008986 */ /* 0x0003e2000c10110e */
[----:B------:R-:W-:-:S03]  /*c930*/  ISETP.LT.OR P0, PT, R42, 0x19, !P3 ;  /* 0x000000192a00780c */ /* 0x000fc60005f01670 */
[----:B------:R-:W-:Y:S01]  /*c940*/  @!P1 STG.E.U8 desc[UR14][R24.64+0x11], R219 ;  /* 0x000011db18009986 */ /* 0x000fe2000c10110e */
[----:B------:R-:W-:-:S03]  /*c950*/  ISETP.LT.OR P1, PT, R42, 0x1a, !P3 ;  /* 0x0000001a2a00780c */ /* 0x000fc60005f21670 */
[----:B------:R-:W-:Y:S01]  /*c960*/  @!P6 STG.E.U8 desc[UR14][R26.64+0x11], R217 ;  /* 0x000011d91a00e986 */ /* 0x000fe2000c10110e */
[----:B------:R-:W-:Y:S01]  /*c970*/  ISETP.LT.OR P6, PT, R42, 0x1a, !P2 ;  /* 0x0000001a2a00780c */ /* 0x000fe200057c1670 */
[----:B------:R-:W-:Y:S01]  /*c980*/  FMUL R216, R216, UR20 ;  /* 0x00000014d8d87c20 */ /* 0x000fe20008400000 */
[----:B0-----:R-:W-:Y:S01]  /*c990*/  F2FP.SATFINITE.E5M2.F32.PACK_AB_MERGE_C R35, RZ, R218, RZ ;  /* 0x000000daff23723e */ /* 0x001fe200048060ff */
[----:B------:R-:W-:Y:S01]  /*c9a0*/  FMUL R215, R215, UR20 ;  /* 0x00000014d7d77c20 */ /* 0x000fe20008400000 */
[----:B------:R-:W-:Y:S01]  /*c9b0*/  FMUL R213, R213, UR20 ;  /* 0x00000014d5d57c20 */ /* 0x000fe20008400000 */
[----:B------:R-:W-:Y:S01]  /*c9c0*/  FMUL R214, R214, UR20 ;  /* 0x00000014d6d67c20 */ /* 0x000fe20008400000 */
[----:B-1----:R-:W-:Y:S01]  /*c9d0*/  F2FP.SATFINITE.E5M2.F32.PACK_AB_MERGE_C R33, RZ, R216, RZ ;  /* 0x000000d8ff21723e */ /* 0x002fe200048060ff */
[----:B------:R0:W-:Y:S01]  /*c9e0*/  @!P5 STG.E.U8 desc[UR14][R26.64+0x10], R35 ;  /* 0x000010231a00d986 */ /* 0x0001e2000c10110e */
[----:B------:R-:W-:Y:S02]  /*c9f0*/  F2FP.SATFINITE.E5M2.F32.PACK_AB_MERGE_C R215, RZ, R215, RZ ;  /* 0x000000d7ffd7723e */ /* 0x000fe400048060ff */
        /* <DEDUP_REMOVED lines=12> */
[----:B-1----:R-:W-:Y:S01]  /*cac0*/  F2FP.SATFINITE.E5M2.F32.PACK_AB_MERGE_C R33, RZ, R212, RZ ;  /* 0x000000d4ff21723e */ /* 0x002fe200048060ff */
[----:B------:R-:W-:Y:S01]  /*cad0*/  FMUL R210, R210, UR20 ;  /* 0x00000014d2d27c20 */ /* 0x000fe20008400000 */
[----:B------:R-:W-:Y:S01]  /*cae0*/  F2FP.SATFINITE.E5M2.F32.PACK_AB_MERGE_C R211, RZ, R211, RZ ;  /* 0x000000d3ffd3723e */ /* 0x000fe200048060ff */
[----:B------:R0:W-:Y:S01]  /*caf0*/  @!P5 STG.E.U8 desc[UR14][R26.64+0x18], R35 ;  /* 0x000018231a00d986 */ /* 0x0001e2000c10110e */
[C---:B------:R-:W-:Y:S02]  /*cb00*/  ISETP.LT.OR P5, PT, R42.reuse, 0x21, !P2 ;  /* 0x000000212a00780c */ /* 0x040fe400057a1670 */
        /* <DEDUP_REMOVED lines=111> */
[C---:B------:R-:W-:Y:S01]  /*d200*/  ISETP.LT.OR P5, PT, R42.reuse, 0x59, !P2 ;  /* 0x000000592a00780c */ /* 0x040fe200057a1670 */
[----:B------:R-:W-:Y:S01]  /*d210*/  FMUL R179, R179, UR20 ;  /* 0x00000014b3b37c20 */ /* 0x000fe20008400000 */
[----:B------:R-:W-:Y:S01]  /*d220*/  F2FP.SATFINITE.E5M2.F32.PACK_AB_MERGE_C R181, RZ, R181, RZ ;  /* 0x000000b5ffb5723e */ /* 0x000fe200048060ff */
[----:B------:R1:W-:Y:S04]  /*d230*/  @!P0 STG.E.U8 desc[UR14][R24.64+0x58], R33 ;  /* 0x0000582118008986 */ /* 0x0003e8000c10110e */
[----:B------:R-:W-:Y:S04]  /*d240*/  @!P1 STG.E.U8 desc[UR14][R24.64+0x59], R183 ;  /* 0x000059b718009986 */ /* 0x000fe8000c10110e */
[----:B------:R-:W-:Y:S01]  /*d250*/  @!P6 STG.E.U8 desc[UR14][R26.64+0x59], R181 ;  /* 0x000059b51a00e986 */ /* 0x000fe2000c10110e */
[----:B------:R-:W-:-:S02]  /*d260*/  ISETP.LT.OR P6, PT, R42, 0x62, !P3 ;  /* 0x000000622a00780c */ /* 0x000fc40005fc1670 */
[----:B0-----:R-:W-:Y:S01]  /*d270*/  F2FP.SATFINITE.E5M2.F32.PACK_AB_MERGE_C R35, RZ, R182, RZ ;  /* 0x000000b6ff23723e */ /* 0x001fe200048060ff */
[----:B------:R-:W-:Y:S01]  /*d280*/  FMUL R180, R180, UR20 ;  /* 0x00000014b4b47c20 */ /* 0x000fe20008400000 */
[----:B------:R-:W-:Y:S01]  /*d290*/  F2FP.SATFINITE.E5M2.F32.PACK_AB_MERGE_C R179, RZ, R179, RZ ;  /* 0x000000b3ffb3723e */ /* 0x000fe200048060ff */
[----:B------:R-:W-:Y:S01]  /*d2a0*/  FMUL R178, R178, UR20 ;  /* 0x00000014b2b27c20 */ /* 0x000fe20008400000 */
[----:B------:R-:W-:Y:S01]  /*d2b0*/  FMUL R177, R177, UR20 ;  /* 0x00000014b1b17c20 */ /* 0x000fe20008400000 */
[----:B------:R0:W-:Y:S01]  /*d2c0*/  @!P5 STG.E.U8 desc[UR14][R26.64+0x58], R35 ;  /* 0x000058231a00d986 */ /* 0x0001e2000c10110e */
[C---:B------:R-:W-:Y:S02]  /*d2d0*/  ISETP.LT.OR P5, PT, R42.reuse, 0x61, !P3 ;  /* 0x000000612a00780c */ /* 0x040fe40005fa1670 */
[----:B------:R-:W-:Y:S01]  /*d2e0*/  ISETP.LT.OR P0, PT, R42, 0x61, !P2 ;  /* 0x000000612a00780c */ /* 0x000fe20005701670 */
[----:B------:R-:W-:Y:S01]  /*d2f0*/  FMUL R176, R176, UR20 ;  /* 0x00000014b0b07c20 */ /* 0x000fe20008400000 */
[C---:B------:R-:W-:Y:S01]  /*d300*/  ISETP.LT.OR P1, PT, R42.reuse, 0x62, !P2 ;  /* 0x000000622a00780c */ /* 0x040fe20005721670 */
[----:B------:R-:W-:Y:S01]  /*d310*/  @!P6 STG.E.U8 desc[UR14][R24.64+0x61], R179 ;  /* 0x000061b31800e986 */ /* 0x000fe2000c10110e */
[----:B------:R-:W-:-:S02]  /*d320*/  ISETP.LT.OR P6, PT, R42, 0x69, !P3 ;  /* 0x000000692a00780c */ /* 0x000fc40005fc1670 */
[----:B-1----:R-:W-:Y:S01]  /*d330*/  F2FP.SATFINITE.E5M2.F32.PACK_AB_MERGE_C R33, RZ, R180, RZ ;  /* 0x000000b4ff21723e */ /* 0x002fe200048060ff */
[----:B------:R-:W-:Y:S01]  /*d340*/  FMUL R175, R175, UR20 ;  /* 0x00000014afaf7c20 */ /* 0x000fe20008400000 */
[----:B------:R-:W-:Y:S01]  /*d350*/  F2FP.SATFINITE.E5M2.F32.PACK_AB_MERGE_C R177, RZ, R177, RZ ;  /* 0x000000b1ffb1723e */ /* 0x000fe200048060ff */
[----:B------:R-:W-:Y:S01]  /*d360*/  FMUL R174, R174, UR20 ;  /* 0x00000014aeae7c20 */ /* 0x000fe20008400000 */
[----:B0-----:R-:W-:Y:S01]  /*d370*/  F2FP.SATFINITE.E5M2.F32.PACK_AB_MERGE_C R35, RZ, R178, RZ ;  /* 0x000000b2ff23723e */ /* 0x001fe200048060ff */
[----:B------:R0:W-:Y:S01]  /*d380*/  @!P5 STG.E.U8 desc[UR14][R24.64+0x60], R33 ;  /* 0x000060211800d986 */ /* 0x0001e2000c10110e */
[----:B------:R-:W-:-:S03]  /*d390*/  F2FP.SATFINITE.E5M2.F32.PACK_AB_MERGE_C R37, RZ, R176, RZ ;  /* 0x000000b0ff25723e */ /* 0x000fc600048060ff */
[----:B------:R1:W-:Y:S01]  /*d3a0*/  @!P0 STG.E.U8 desc[UR14][R26.64+0x60], R35 ;  /* 0x000060231a008986 */ /* 0x0003e2000c10110e */
[----:B------:R-:W-:-:S03]  /*d3b0*/  ISETP.LT.OR P0, PT, R42, 0x6a, !P3 ;  /* 0x0000006a2a00780c */ /* 0x000fc60005f01670 */
[----:B------:R-:W-:Y:S01]  /*d3c0*/  @!P1 STG.E.U8 desc[UR14][R26.64+0x61], R177 ;  /* 0x000061b11a009986 */ /* 0x000fe2000c10110e */
[C---:B------:R-:W-:Y:S02]  /*d3d0*/  ISETP.LT.OR P1, PT, R42.reuse, 0x69, !P2 ;  /* 0x000000692a00780c */ /* 0x040fe40005721670 */
[C---:B------:R-:W-:Y:S01]  /*d3e0*/  ISETP.LT.OR P5, PT, R42.reuse, 0x6a, !P2 ;  /* 0x0000006a2a00780c */ /* 0x040fe200057a1670 */
[----:B------:R-:W-:Y:S01]  /*d3f0*/  @!P6 STG.E.U8 desc[UR14][R24.64+0x68], R37 ;  /* 0x000068251800e986 */ /* 0x000fe2000c10110e */
[----:B------:R-:W-:Y:S01]  /*d400*/  ISETP.LT.OR P6, PT, R42, 0x71, !P3 ;  /* 0x000000712a00780c */ /* 0x000fe20005fc1670 */
[----:B------:R-:W-:Y:S01]  /*d410*/  FMUL R173, R173, UR20 ;  /* 0x00000014adad7c20 */ /* 0x000fe20008400000 */
[----:B------:R-:W-:Y:S01]  /*d420*/  F2FP.SATFINITE.E5M2.F32.PACK_AB_MERGE_C R175, RZ, R175, RZ ;  /* 0x000000afffaf723e */ /* 0x000fe200048060ff */
[----:B------:R-:W-:Y:S01]  /*d430*/  FMUL R172, R172, UR20 ;  /* 0x00000014acac7c20 */ /* 0x000fe20008400000 */
[----:B0-----:R-:W-:Y:S01]  /*d440*/  F2FP.SATFINITE.E5M2.F32.PACK_AB_MERGE_C R33, RZ, R174, RZ ;  /* 0x000000aeff21723e */ /* 0x001fe200048060ff */
[----:B------:R-:W-:Y:S01]  /*d450*/  FMUL R171, R171, UR20 ;  /* 0x00000014abab7c20 */ /* 0x000fe20008400000 */
[----:B------:R-:W-:Y:S01]  /*d460*/  F2FP.SATFINITE.E5M2.F32.PACK_AB_MERGE_C R173, RZ, R173, RZ ;  /* 0x000000adffad723e */ /* 0x000fe200048060ff */
[----:B------:R-:W-:Y:S01]  /*d470*/  @!P0 STG.E.U8 desc[UR14][R24.64+0x69], R175 ;  /* 0x000069af18008986 */ /* 0x000fe2000c10110e */
[----:B-1----:R-:W-:-:S02]  /*d480*/  F2FP.SATFINITE.E5M2.F32.PACK_AB_MERGE_C R35, RZ, R172, RZ ;  /* 0x000000acff23723e */ /* 0x002fc400048060ff */
[C---:B------:R-:W-:Y:S01]  /*d490*/  ISETP.LT.OR P0, PT, R42.reuse, 0x72, !P3 ;  /* 0x000000722a00780c */ /* 0x040fe20005f01670 */
[----:B------:R0:W-:Y:S01]  /*d4a0*/  @!P1 STG.E.U8 desc[UR14][R26.64+0x68], R33 ;  /* 0x000068211a009986 */ /* 0x0001e2000c10110e */
[----:B------:R-:W-:Y:S01]  /*d4b0*/  ISETP.LT.OR P1, PT, R42, 0x71, !P2 ;  /* 0x000000712a00780c */ /* 0x000fe20005721670 */
[----:B------:R-:W-:Y:S02]  /*d4c0*/  FMUL R170, R170, UR20 ;  /* 0x00000014aaaa7c20 */ /* 0x000fe40008400000 */
[----:B------:R-:W-:Y:S01]  /*d4d0*/  @!P5 STG.E.U8 desc[UR14][R26.64+0x69], R173 ;  /* 0x000069ad1a00d986 */ /* 0x000fe2000c10110e */
[C---:B------:R-:W-:Y:S01]  /*d4e0*/  ISETP.LT.OR P5, PT, R42.reuse, 0x72, !P2 ;  /* 0x000000722a00780c */ /* 0x040fe200057a1670 */
[----:B------:R-:W-:Y:S02]  /*d4f0*/  FMUL R169, R169, UR20 ;  /* 0x00000014a9a97c20 */ /* 0x000fe40008400000 */
[----:B------:R1:W-:Y:S01]  /*d500*/  @!P6 STG.E.U8 desc[UR14][R24.64+0x70], R35 ;  /* 0x000070231800e986 */ /* 0x0003e2000c10110e */
[----:B------:R-:W-:-:S02]  /*d510*/  ISETP.LT.OR P6, PT, R42, 0x79, !P3 ;  /* 0x000000792a00780c */ /* 0x000fc40005fc1670 */
        /* <DEDUP_REMOVED lines=8> */
[----:B------:R-:W-:Y:S02]  /*d5a0*/  F2FP.SATFINITE.E5M2.F32.PACK_AB_MERGE_C R167, RZ, R167, RZ ;  /* 0x000000a7ffa7723e */ /* 0x000fe400048060ff */
[----:B-1----:R-:W-:Y:S01]  /*d5b0*/  F2FP.SATFINITE.E5M2.F32.PACK_AB_MERGE_C R35, RZ, R168, RZ ;  /* 0x000000a8ff23723e */ /* 0x002fe200048060ff */
[----:B------:R-:W-:Y:S01]  /*d5c0*/  @!P1 STG.E.U8 desc[UR14][R26.64+0x70], R33 ;  /* 0x000070211a009986 */ /* 0x000fe2000c10110e */
[----:B------:R-:W-:-:S03]  /*d5d0*/  ISETP.GE.AND P1, PT, R41, 0x81, PT ;  /* 0x000000812900780c */ /* 0x000fc60003f26270 */
[----:B------:R-:W-:Y:S01]  /*d5e0*/  @!P5 STG.E.U8 desc[UR14][R26.64+0x71], R169 ;  /* 0x000071a91a00d986 */ /* 0x000fe2000c10110e */
[C---:B------:R-:W-:Y:S02]  /*d5f0*/  ISETP.LT.OR P5, PT, R42.reuse, 0x79, !P2 ;  /* 0x000000792a00780c */ /* 0x040fe400057a1670 */
[C---:B------:R-:W-:Y:S01]  /*d600*/  ISETP.LT.OR P2, PT, R42.reuse, 0x7a, !P2 ;  /* 0x0000007a2a00780c */ /* 0x040fe20005741670 */
[----:B------:R-:W-:Y:S01]  /*d610*/  @!P6 STG.E.U8 desc[UR14][R24.64+0x78], R35 ;  /* 0x000078231800e986 */ /* 0x000fe2000c10110e */
[C---:B------:R-:W-:Y:S01]  /*d620*/  ISETP.LT.OR P6, PT, R42.reuse, 0x1, !P1 ;  /* 0x000000012a00780c */ /* 0x040fe20004fc1670 */
[----:B------:R-:W-:Y:S02]  /*d630*/  FMUL R165, R165, UR20 ;  /* 0x00000014a5a57c20 */ /* 0x000fe40008400000 */
[----:B------:R0:W-:Y:S01]  /*d640*/  @!P3 STG.E.U8 desc[UR14][R24.64+0x79], R167 ;  /* 0x000079a71800b986 */ /* 0x0001e2000c10110e */
[----:B------:R-:W-:Y:S01]  /*d650*/  ISETP.LT.OR P3, PT, R42, 0x2, !P1 ;  /* 0x000000022a00780c */ /* 0x000fe20004f61670 */
[----:B------:R-:W-:Y:S01]  /*d660*/  FMUL R164, R164, UR20 ;  /* 0x00000014a4a47c20 */ /* 0x000fe20008400000 */
[----:B------:R-:W-:Y:S01]  /*d670*/  FMUL R163, R163, UR20 ;  /* 0x00000014a3a37c20 */ /* 0x000fe20008400000 */
[----:B------:R-:W-:Y:S01]  /*d680*/  F2FP.SATFINITE.E5M2.F32.PACK_AB_MERGE_C R37, RZ, R166, RZ ;  /* 0x000000a6ff25723e */ /* 0x000fe200048060ff */
[----:B------:R-:W-:Y:S01]  /*d690*/  FMUL R162, R162, UR20 ;  /* 0x00000014a2a27c20 */ /* 0x000fe20008400000 */
[----:B------:R-:W-:Y:S01]  /*d6a0*/  F2FP.SATFINITE.E5M2.F32.PACK_AB_MERGE_C R165, RZ, R165, RZ ;  /* 0x000000a5ffa5723e */ /* 0x000fe200048060ff */
[----:B------:R-:W-:Y:S01]  /*d6b0*/  FMUL R161, R161, UR20 ;  /* 0x00000014a1a17c20 */ /* 0x000fe20008400000 */
[----:B------:R-:W-:Y:S01]  /*d6c0*/  F2FP.SATFINITE.E5M2.F32.PACK_AB_MERGE_C R163, RZ, R163, RZ ;  /* 0x000000a3ffa3723e */ /* 0x000fe200048060ff */
[----:B------:R-:W-:Y:S01]  /*d6d0*/  FMUL R160, R160, UR20 ;  /* 0x00000014a0a07c20 */ /* 0x000fe20008400000 */
[----:B------:R-:W-:Y:S01]  /*d6e0*/  ISETP.GE.AND P0, PT, R41, 0x89, PT ;  /* 0x000000892900780c */ /* 0x000fe20003f06270 */
[----:B------:R-:W-:Y:S01]  /*d6f0*/  FMUL R159, R159, UR20 ;  /* 0x000000149f9f7c20 */ /* 0x000fe20008400000 */
[----:B0-----:R-:W-:Y:S01]  /*d700*/  F2FP.SATFINITE.E5M2.F32.PACK_AB_MERGE_C R25, RZ, R164, RZ ;  /* 0x000000a4ff19723e */ /* 0x001fe200048060ff */
[----:B------:R-:W-:Y:S01]  /*d710*/  @!P5 STG.E.U8 desc[UR14][R26.64+0x78], R37 ;  /* 0x000078251a00d986 */ /* 0x000fe2000c10110e */
[----:B------:R-:W-:-:S03]  /*d720*/  ISETP.LT.OR P5, PT, R42, 0x1, !P0 ;  /* 0x000000012a00780c */ /* 0x000fc600047a1670 */
[----:B------:R-:W-:Y:S04]  /*d730*/  @!P2 STG.E.U8 desc[UR14][R26.64+0x79], R165 ;  /* 0x000079a51a00a986 */ /* 0x000fe8000c10110e */
[----:B------:R0:W-:Y:S01]  /*d740*/  @!P6 STG.E.U8 desc[UR14][R28.64], R25 ;  /* 0x000000191c00e986 */ /* 0x0001e2000c10110e */
[----:B------:R-:W-:-:S03]  /*d750*/  ISETP.LT.OR P6, PT, R42, 0x2, !P0 ;  /* 0x000000022a00780c */ /* 0x000fc600047c1670 */
[----:B------:R-:W-:Y:S01]  /*d760*/  @!P3 STG.E.U8 desc[UR14][R28.64+0x1], R163 ;  /* 0x000001a31c00b986 */ /* 0x000fe2000c10110e */
[C---:B------:R-:W-:Y:S02]  /*d770*/  ISETP.LT.OR P3, PT, R42.reuse, 0x9, !P1 ;  /* 0x000000092a00780c */ /* 0x040fe40004f61670 */
[----:B------:R-:W-:Y:S01]  /*d780*/  ISETP.LT.OR P2, PT, R42, 0xa, !P1 ;  /* 0x0000000a2a00780c */ /* 0x000fe20004f41670 */
[----:B------:R-:W-:Y:S01]  /*d790*/  FMUL R158, R158, UR20 ;  /* 0x000000149e9e7c20 */ /* 0x000fe20008400000 */
[----:B------:R-:W-:Y:S01]  /*d7a0*/  F2FP.SATFINITE.E5M2.F32.PACK_AB_MERGE_C R33, RZ, R162, RZ ;  /* 0x000000a2ff21723e */ /* 0x000fe200048060ff */
[----:B------:R-:W-:Y:S01]  /*d7b0*/  FMUL R157, R157, UR20 ;  /* 0x000000149d9d7c20 */ /* 0x000fe20008400000 */
[----:B------:R-:W-:Y:S01]  /*d7c0*/  F2FP.SATFINITE.E5M2.F32.PACK_AB_MERGE_C R161, RZ, R161, RZ ;  /* 0x000000a1ffa1723e */ /* 0x000fe200048060ff */
[----:B------:R-:W-:Y:S01]  /*d7d0*/  FMUL R156, R156, UR20 ;  /* 0x000000149c9c7c20 */ /* 0x000fe20008400000 */
[----:B0-----:R-:W-:Y:S01]  /*d7e0*/  F2FP.SATFINITE.E5M2.F32.PACK_AB_MERGE_C R25, RZ, R160, RZ ;  /* 0x000000a0ff19723e */ /* 0x001fe200048060ff */
[----:B------:R-:W-:Y:S01]  /*d7f0*/  @!P5 STG.E.U8 desc[UR14][R30.64], R33 ;  /* 0x000000211e00d986 */ /* 0x000fe2000c10110e */
[----:B------:R-:W-:-:S02]  /*d800*/  F2FP.SATFINITE.E5M2.F32.PACK_AB_MERGE_C R159, RZ, R159, RZ ;  /* 0x0000009fff9f723e */ /* 0x000fc400048060ff */
[C---:B------:R-:W-:Y:S01]  /*d810*/  ISETP.LT.OR P5, PT, R42.reuse, 0x9, !P0 ;  /* 0x000000092a00780c */ /* 0x040fe200047a1670 */
[----:B------:R-:W-:Y:S01]  /*d820*/  @!P6 STG.E.U8 desc[UR14][R30.64+0x1], R161 ;  /* 0x000001a11e00e986 */ /* 0x000fe2000c10110e */
[----:B------:R-:W-:-:S03]  /*d830*/  ISETP.LT.OR P6, PT, R42, 0xa, !P0 ;  /* 0x0000000a2a00780c */ /* 0x000fc600047c1670 */
[----:B------:R0:W-:Y:S01]  /*d840*/  @!P3 STG.E.U8 desc[UR14][R28.64+0x8], R25 ;  /* 0x000008191c00b986 */ /* 0x0001e2000c10110e */
[----:B------:R-:W-:-:S03]  /*d850*/  ISETP.LT.OR P3, PT, R42, 0x11, !P1 ;  /* 0x000000112a00780c */ /* 0x000fc60004f61670 */
[----:B------:R-:W-:Y:S01]  /*d860*/  @!P2 STG.E.U8 desc[UR14][R28.64+0x9], R159 ;  /* 0x0000099f1c00a986 */ /* 0x000fe2000c10110e */
[----:B------:R-:W-:Y:S01]  /*d870*/  ISETP.LT.OR P2, PT, R42, 0x12, !P1 ;  /* 0x000000122a00780c */ /* 0x000fe20004f41670 */
[----:B------:R-:W-:Y:S01]  /*d880*/  FMUL R155, R155, UR20 ;  /* 0x000000149b9b7c20 */ /* 0x000fe20008400000 */
[----:B------:R-:W-:Y:S01]  /*d890*/  F2FP.SATFINITE.E5M2.F32.PACK_AB_MERGE_C R27, RZ, R158, RZ ;  /* 0x0000009eff1b723e */ /* 0x000fe200048060ff */
[----:B------:R-:W-:Y:S01]  /*d8a0*/  FMUL R154, R154, UR20 ;  /* 0x000000149a9a7c20 */ /* 0x000fe20008400000 */
[----:B------:R-:W-:Y:S01]  /*d8b0*/  F2FP.SATFINITE.E5M2.F32.PACK_AB_MERGE_C R157, RZ, R157, RZ ;  /* 0x0000009dff9d723e */ /* 0x000fe200048060ff */
[----:B------:R-:W-:Y:S01]  /*d8c0*/  FMUL R153, R153, UR20 ;  /* 0x0000001499997c20 */ /* 0x000fe20008400000 */
        /* <DEDUP_REMOVED lines=25> */
[----:B------:R1:W-:Y:S01]  /*da60*/  @!P2 STG.E.U8 desc[UR14][R28.64+0x19], R23 ;  /* 0x000019171c00a986 */ /* 0x0003e2000c10110e */
        /* <DEDUP_REMOVED lines=11> */
[----:B------:R0:W-:Y:S01]  /*db20*/  @!P6 STG.E.U8 desc[UR14][R30.64+0x19], R21 ;  /* 0x000019151e00e986 */ /* 0x0001e2000c10110e */
[----:B------:R-:W-:-:S03]  /*db30*/  ISETP.LT.OR P6, PT, R42, 0x22, !P0 ;  /* 0x000000222a00780c */ /* 0x000fc600047c1670 */
[----:B------:R-:W-:Y:S01]  /*db40*/  @!P3 STG.E.U8 desc[UR14][R28.64+0x20], R25 ;  /* 0x000020191c00b986 */ /* 0x000fe2000c10110e */
[----:B------:R-:W-:-:S03]  /*db50*/  ISETP.LT.OR P3, PT, R42, 0x29, !P1 ;  /* 0x000000292a00780c */ /* 0x000fc60004f61670 */
[----:B------:R2:W-:Y:S01]  /*db60*/  @!P2 STG.E.U8 desc[UR14][R28.64+0x21], R19 ;  /* 0x000021131c00a986 */ /* 0x0005e2000c10110e */
[----:B------:R-:W-:Y:S01]  /*db70*/  ISETP.LT.OR P2, PT, R42, 0x2a, !P1 ;  /* 0x0000002a2a00780c */ /* 0x000fe20004f41670 */
[----:B------:R-:W-:Y:S01]  /*db80*/  FMUL R15, R15, UR20 ;  /* 0x000000140f0f7c20 */ /* 0x000fe20008400000 */
[----:B-1----:R-:W-:Y:S01]  /*db90*/  F2FP.SATFINITE.E5M2.F32.PACK_AB_MERGE_C R23, RZ, R18, RZ ;  /* 0x00000012ff17723e */ /* 0x002fe200048060ff */
[----:B------:R-:W-:Y:S01]  /*dba0*/  FMUL R14, R14, UR20 ;  /* 0x000000140e0e7c20 */ /* 0x000fe20008400000 */
[----:B------:R-:W-:Y:S01]  /*dbb0*/  F2FP.SATFINITE.E5M2.F32.PACK_AB_MERGE_C R17, RZ, R17, RZ ;  /* 0x00000011ff11723e */ /* 0x000fe200048060ff */
[----:B------:R-:W-:Y:S01]  /*dbc0*/  FMUL R13, R13, UR20 ;  /* 0x000000140d0d7c20 */ /* 0x000fe20008400000 */
[----:B0-----:R-:W-:Y:S01]  /*dbd0*/  F2FP.SATFINITE.E5M2.F32.PACK_AB_MERGE_C R21, RZ, R16, RZ ;  /* 0x00000010ff15723e */ /* 0x001fe200048060ff */
[----:B------:R-:W-:Y:S01]  /*dbe0*/  @!P5 STG.E.U8 desc[UR14][R30.64+0x20], R23 ;  /* 0x000020171e00d986 */ /* 0x000fe2000c10110e */
[----:B------:R-:W-:Y:S02]  /*dbf0*/  F2FP.SATFINITE.E5M2.F32.PACK_AB_MERGE_C R15, RZ, R15, RZ ;  /* 0x0000000fff0f723e */ /* 0x000fe400048060ff */
[C---:B------:R-:W-:Y:S01]  /*dc00*/  ISETP.LT.OR P5, PT, R42.reuse, 0x29, !P0 ;  /* 0x000000292a00780c */ /* 0x040fe200047a1670 */
[----:B------:R-:W-:Y:S01]  /*dc10*/  @!P6 STG.E.U8 desc[UR14][R30.64+0x21], R17 ;  /* 0x000021111e00e986 */ /* 0x000fe2000c10110e */
[----:B------:R-:W-:-:S03]  /*dc20*/  ISETP.LT.OR P6, PT, R42, 0x2a, !P0 ;  /* 0x0000002a2a00780c */ /* 0x000fc600047c1670 */
[----:B------:R-:W-:Y:S01]  /*dc30*/  @!P3 STG.E.U8 desc[UR14][R28.64+0x28], R21 ;  /* 0x000028151c00b986 */ /* 0x000fe2000c10110e */
[----:B------:R-:W-:Y:S01]  /*dc40*/  ISETP.LT.OR P3, PT, R42, 0x31, !P1 ;  /* 0x000000312a00780c */ /* 0x000fe20004f61670 */
[----:B------:R-:W-:Y:S02]  /*dc50*/  FMUL R12, R12, UR20 ;  /* 0x000000140c0c7c20 */ /* 0x000fe40008400000 */
[----:B------:R0:W-:Y:S01]  /*dc60*/  @!P2 STG.E.U8 desc[UR14][R28.64+0x29], R15 ;  /* 0x0000290f1c00a986 */ /* 0x0001e2000c10110e */
[----:B------:R-:W-:Y:S01]  /*dc70*/  ISETP.LT.OR P2, PT, R42, 0x32, !P1 ;  /* 0x000000322a00780c */ /* 0x000fe20004f41670 */
[----:B------:R-:W-:Y:S01]  /*dc80*/  FMUL R11, R11, UR20 ;  /* 0x000000140b0b7c20 */ /* 0x000fe20008400000 */
[----:B--2---:R-:W-:Y:S01]  /*dc90*/  F2FP.SATFINITE.E5M2.F32.PACK_AB_MERGE_C R19, RZ, R14, RZ ;  /* 0x0000000eff13723e */ /* 0x004fe200048060ff */
[----:B------:R-:W2:Y:S01]  /*dca0*/  LDL.LU R222, [R1+0x18] ;  /* 0x0000180001de7983 */ /* 0x000ea20000300800 */
[----:B------:R-:W-:Y:S02]  /*dcb0*/  F2FP.SATFINITE.E5M2.F32.PACK_AB_MERGE_C R13, RZ, R13, RZ ;  /* 0x0000000dff0d723e */ /* 0x000fe400048060ff */
[----:B------:R-:W-:Y:S01]  /*dcc0*/  F2FP.SATFINITE.E5M2.F32.PACK_AB_MERGE_C R11, RZ, R11, RZ ;  /* 0x0000000bff0b723e */ /* 0x000fe200048060ff */
[----:B------:R-:W-:Y:S01]  /*dcd0*/  @!P5 STG.E.U8 desc[UR14][R30.64+0x28], R19 ;  /* 0x000028131e00d986 */ /* 0x000fe2000c10110e */
[----:B0-----:R-:W-:-:S03]  /*dce0*/  F2FP.SATFINITE.E5M2.F32.PACK_AB_MERGE_C R15, RZ, R12, RZ ;  /* 0x0000000cff0f723e */ /* 0x001fc600048060ff */
[----:B------:R0:W-:Y:S01]  /*dcf0*/  @!P6 STG.E.U8 desc[UR14][R30.64+0x29], R13 ;  /* 0x0000290d1e00e986 */ /* 0x0001e2000c10110e */
[C---:B------:R-:W-:Y:S02]  /*dd00*/  ISETP.LT.OR P5, PT, R42.reuse, 0x31, !P0 ;  /* 0x000000312a00780c */ /* 0x040fe400047a1670 */
[C---:B------:R-:W-:Y:S01]  /*dd10*/  ISETP.LT.OR P6, PT, R42.reuse, 0x32, !P0 ;  /* 0x000000322a00780c */ /* 0x040fe200047c1670 */
[----:B------:R-:W-:Y:S01]  /*dd20*/  @!P3 STG.E.U8 desc[UR14][R28.64+0x30], R15 ;  /* 0x0000300f1c00b986 */ /* 0x000fe2000c10110e */
[----:B------:R-:W-:Y:S01]  /*dd30*/  ISETP.LT.OR P3, PT, R42, 0x39, !P1 ;  /* 0x000000392a00780c */ /* 0x000fe20004f61670 */
[----:B------:R-:W-:Y:S01]  /*dd40*/  FMUL R10, R10, UR20 ;  /* 0x000000140a0a7c20 */ /* 0x000fe20008400000 */
[----:B------:R-:W-:Y:S01]  /*dd50*/  FMUL R9, R9, UR20 ;  /* 0x0000001409097c20 */ /* 0x000fe20008400000 */
[----:B------:R-:W2:Y:S01]  /*dd60*/  LDL.LU R223, [R1+0x14] ;  /* 0x0000140001df7983 */ /* 0x000ea20000300800 */
[----:B------:R-:W-:-:S03]  /*dd70*/  FMUL R8, R8, UR20 ;  /* 0x0000001408087c20 */ /* 0x000fc60008400000 */
[----:B------:R-:W2:Y:S01]  /*dd80*/  LDL.LU R221, [R1+0x10] ;  /* 0x0000100001dd7983 */ /* 0x000ea20000300800 */
[----:B------:R-:W-:-:S03]  /*dd90*/  F2FP.SATFINITE.E5M2.F32.PACK_AB_MERGE_C R17, RZ, R10, RZ ;  /* 0x0000000aff11723e */ /* 0x000fc600048060ff */
[----:B------:R-:W2:Y:S01]  /*dda0*/  LDL.LU R220, [R1+0xc] ;  /* 0x00000c0001dc7983 */ /* 0x000ea20000300800 */
[----:B------:R-:W-:Y:S01]  /*ddb0*/  F2FP.SATFINITE.E5M2.F32.PACK_AB_MERGE_C R9, RZ, R9, RZ ;  /* 0x00000009ff09723e */ /* 0x000fe200048060ff */
[----:B------:R-:W-:Y:S01]  /*ddc0*/  FMUL R7, R7, UR20 ;  /* 0x0000001407077c20 */ /* 0x000fe20008400000 */
[----:B0-----:R-:W-:Y:S01]  /*ddd0*/  F2FP.SATFINITE.E5M2.F32.PACK_AB_MERGE_C R13, RZ, R8, RZ ;  /* 0x00000008ff0d723e */ /* 0x001fe200048060ff */
[----:B------:R0:W-:Y:S01]  /*dde0*/  @!P2 STG.E.U8 desc[UR14][R28.64+0x31], R11 ;  /* 0x0000310b1c00a986 */ /* 0x0001e2000c10110e */
[----:B------:R-:W-:Y:S01]  /*ddf0*/  ISETP.LT.OR P2, PT, R42, 0x3a, !P1 ;  /* 0x0000003a2a00780c */ /* 0x000fe20004f41670 */
[----:B-----5:R-:W-:Y:S01]  /*de00*/  FMUL R2, R2, UR20 ;  /* 0x0000001402027c20 */ /* 0x020fe20008400000 */
[----:B------:R-:W-:Y:S01]  /*de10*/  F2FP.SATFINITE.E5M2.F32.PACK_AB_MERGE_C R7, RZ, R7, RZ ;  /* 0x00000007ff07723e */ /* 0x000fe200048060ff */
[----:B------:R-:W-:Y:S01]  /*de20*/  @!P5 STG.E.U8 desc[UR14][R30.64+0x30], R17 ;  /* 0x000030111e00d986 */ /* 0x000fe2000c10110e */
[----:B------:R-:W-:Y:S01]  /*de30*/  FMUL R3, R3, UR20 ;  /* 0x0000001403037c20 */ /* 0x000fe20008400000 */
[----:B------:R-:W-:Y:S01]  /*de40*/  FMUL R4, R4, UR20 ;  /* 0x0000001404047c20 */ /* 0x000fe20008400000 */
[C---:B------:R-:W-:Y:S01]  /*de50*/  ISETP.LT.OR P5, PT, R42.reuse, 0x39, !P0 ;  /* 0x000000392a00780c */ /* 0x040fe200047a1670 */
[----:B------:R1:W-:Y:S01]  /*de60*/  @!P6 STG.E.U8 desc[UR14][R30.64+0x31], R9 ;  /* 0x000031091e00e986 */ /* 0x0003e2000c10110e */
[----:B------:R-:W-:Y:S01]  /*de70*/  ISETP.LT.OR P6, PT, R42, 0x3a, !P0 ;  /* 0x0000003a2a00780c */ /* 0x000fe200047c1670 */
[----:B------:R-:W-:Y:S01]  /*de80*/  FMUL R6, R6, UR20 ;  /* 0x0000001406067c20 */ /* 0x000fe20008400000 */
[----:B------:R-:W-:Y:S01]  /*de90*/  FMUL R5, R5, UR20 ;  /* 0x0000001405057c20 */ /* 0x000fe20008400000 */
[----:B------:R3:W-:Y:S01]  /*dea0*/  @!P3 STG.E.U8 desc[UR14][R28.64+0x38], R13 ;  /* 0x0000380d1c00b986 */ /* 0x0007e2000c10110e */
[----:B------:R-:W-:Y:S01]  /*deb0*/  ISETP.LT.OR P3, PT, R42, 0x41, !P1 ;  /* 0x000000412a00780c */ /* 0x000fe20004f61670 */
[----:B------:R-:W-:Y:S01]  /*dec0*/  FMUL R0, R0, UR20 ;  /* 0x0000001400007c20 */ /* 0x000fe20008400000 */
[----:B0-----:R-:W-:Y:S01]  /*ded0*/  F2FP.SATFINITE.E5M2.F32.PACK_AB_MERGE_C R11, RZ, R6, RZ ;  /* 0x00000006ff0b723e */ /* 0x001fe200048060ff */
[----:B------:R-:W2:Y:S01]  /*dee0*/  LDL.LU R224, [R1+0x1c] ;  /* 0x00001c0001e07983 */ /* 0x000ea20000300800 */
[----:B------:R-:W-:-:S03]  /*def0*/  F2FP.SATFINITE.E5M2.F32.PACK_AB_MERGE_C R5, RZ, R5, RZ ;  /* 0x00000005ff05723e */ /* 0x000fc600048060ff */
[----:B------:R0:W-:Y:S01]  /*df00*/  @!P2 STG.E.U8 desc[UR14][R28.64+0x39], R7 ;  /* 0x000039071c00a986 */ /* 0x0001e2000c10110e */
[----:B-1----:R-:W-:Y:S01]  /*df10*/  F2FP.SATFINITE.E5M2.F32.PACK_AB_MERGE_C R9, RZ, R4, RZ ;  /* 0x00000004ff09723e */ /* 0x002fe200048060ff */
[----:B------:R-:W-:Y:S01]  /*df20*/  FMUL R4, R226, UR20 ;  /* 0x00000014e2047c20 */ /* 0x000fe20008400000 */
[C---:B------:R-:W-:Y:S01]  /*df30*/  ISETP.LT.OR P2, PT, R42.reuse, 0x42, !P1 ;  /* 0x000000422a00780c */ /* 0x040fe20004f41670 */
[----:B------:R-:W-:Y:S01]  /*df40*/  @!P5 STG.E.U8 desc[UR14][R30.64+0x38], R11 ;  /* 0x0000380b1e00d986 */ /* 0x000fe2000c10110e */
[----:B---3--:R-:W-:Y:S01]  /*df50*/  F2FP.SATFINITE.E5M2.F32.PACK_AB_MERGE_C R13, RZ, R2, RZ ;  /* 0x00000002ff0d723e */ /* 0x008fe200048060ff */
[----:B----4-:R-:W-:Y:S01]  /*df60*/  FMUL R2, R225, UR20 ;  /* 0x00000014e1027c20 */ /* 0x010fe20008400000 */
[----:B------:R-:W-:Y:S01]  /*df70*/  ISETP.LT.OR P5, PT, R42, 0x41, !P0 ;  /* 0x000000412a00780c */ /* 0x000fe200047a1670 */
[----:B------:R-:W3:Y:S01]  /*df80*/  LDL.LU R225, [R1+0x20] ;  /* 0x0000200001e17983 */ /* 0x000ee20000300800 */
[----:B0-----:R-:W-:Y:S01]  /*df90*/  F2FP.SATFINITE.E5M2.F32.PACK_AB_MERGE_C R7, RZ, R3, RZ ;  /* 0x00000003ff07723e */ /* 0x001fe200048060ff */
[----:B------:R-:W-:-:S02]  /*dfa0*/  FMUL R3, R227, UR20 ;  /* 0x00000014e3037c20 */ /* 0x000fc40008400000 */
[----:B------:R0:W-:Y:S01]  /*dfb0*/  @!P6 STG.E.U8 desc[UR14][R30.64+0x39], R5 ;  /* 0x000039051e00e986 */ /* 0x0001e2000c10110e */
[----:B------:R-:W-:-:S03]  /*dfc0*/  ISETP.LT.OR P6, PT, R42, 0x42, !P0 ;  /* 0x000000422a00780c */ /* 0x000fc600047c1670 */
[----:B------:R-:W4:Y:S04]  /*dfd0*/  LDL.LU R227, [R1+0x24] ;  /* 0x0000240001e37983 */ /* 0x000f280000300800 */
[----:B------:R-:W4:Y:S04]  /*dfe0*/  LDL.LU R226, [R1+0x28] ;  /* 0x0000280001e27983 */ /* 0x000f280000300800 */
[----:B------:R-:W-:Y:S01]  /*dff0*/  @!P3 STG.E.U8 desc[UR14][R28.64+0x40], R9 ;  /* 0x000040091c00b986 */ /* 0x000fe2000c10110e */
[C---:B------:R-:W-:Y:S02]  /*e000*/  ISETP.LT.OR P3, PT, R42.reuse, 0x49, !P1 ;  /* 0x000000492a00780c */ /* 0x040fe40004f61670 */
[----:B0-----:R-:W-:Y:S01]  /*e010*/  F2FP.SATFINITE.E5M2.F32.PACK_AB_MERGE_C R5, RZ, R0, RZ ;  /* 0x00000000ff05723e */ /* 0x001fe200048060ff */
[----:B------:R0:W-:Y:S01]  /*e020*/  @!P2 STG.E.U8 desc[UR14][R28.64+0x41], R7 ;  /* 0x000041071c00a986 */ /* 0x0001e2000c10110e */
[----:B------:R-:W-:-:S03]  /*e030*/  ISETP.LT.OR P2, PT, R42, 0x4a, !P1 ;  /* 0x0000004a2a00780c */ /* 0x000fc60004f41670 */
[----:B------:R-:W-:Y:S01]  /*e040*/  @!P5 STG.E.U8 desc[UR14][R30.64+0x40], R13 ;  /* 0x0000400d1e00d986 */ /* 0x000fe2000c10110e */
[----:B------:R-:W-:-:S03]  /*e050*/  ISETP.LT.OR P5, PT, R42, 0x49, !P0 ;  /* 0x000000492a00780c */ /* 0x000fc600047a1670 */
[----:B------:R1:W-:Y:S01]  /*e060*/  @!P6 STG.E.U8 desc[UR14][R30.64+0x41], R5 ;  /* 0x000041051e00e986 */ /* 0x0003e2000c10110e */
[----:B0-----:R-:W-:Y:S02]  /*e070*/  F2FP.SATFINITE.E5M2.F32.PACK_AB_MERGE_C R7, RZ, R2, RZ ;  /* 0x00000002ff07723e */ /* 0x001fe400048060ff */
[----:B------:R-:W-:-:S03]  /*e080*/  ISETP.LT.OR P6, PT, R42, 0x4a, !P0 ;  /* 0x0000004a2a00780c */ /* 0x000fc600047c1670 */
[----:B------:R0:W-:Y:S01]  /*e090*/  @!P3 STG.E.U8 desc[UR14][R28.64+0x48], R7 ;  /* 0x000048071c00b986 */ /* 0x0001e2000c10110e */
[----:B------:R-:W-:Y:S02]  /*e0a0*/  ISETP.LT.OR P3, PT, R42, 0x51, !P1 ;  /* 0x000000512a00780c */ /* 0x000fe40004f61670 */
[----:B------:R-:W-:Y:S02]  /*e0b0*/  F2FP.SATFINITE.E5M2.F32.PACK_AB_MERGE_C R9, RZ, R3, RZ ;  /* 0x00000003ff09723e */ /* 0x000fe400048060ff */
[----:B------:R-:W-:-:S03]  /*e0c0*/  F2FP.SATFINITE.E5M2.F32.PACK_AB_MERGE_C R11, RZ, R4, RZ ;  /* 0x00000004ff0b723e */ /* 0x000fc600048060ff */
[----:B------:R0:W-:Y:S04]  /*e0d0*/  @!P2 STG.E.U8 desc[UR14][R28.64+0x49], R9 ;  /* 0x000049091c00a986 */ /* 0x0001e8000c10110e */
[----:B------:R-:W-:Y:S01]  /*e0e0*/  @!P5 STG.E.U8 desc[UR14][R30.64+0x48], R11 ;  /* 0x0000480b1e00d986 */ /* 0x000fe2000c10110e */
[----:B--2---:R-:W-:Y:S01]  /*e0f0*/  FMUL R2, R221, UR20 ;  /* 0x00000014dd027c20 */ /* 0x004fe20008400000 */
[----:B------:R-:W-:Y:S02]  /*e100*/  FMUL R0, R220, UR20 ;  /* 0x00000014dc007c20 */ /* 0x000fe40008400000 */
[----:B------:R-:W2:Y:S04]  /*e110*/  LDL.LU R220, [R1+0x2c] ;  /* 0x00002c0001dc7983 */ /* 0x000ea80000300800 */
[----:B------:R-:W2:Y:S01]  /*e120*/  LDL.LU R221, [R1+0x30] ;  /* 0x0000300001dd7983 */ /* 0x000ea20000300800 */
[----:B-1----:R-:W-:Y:S01]  /*e130*/  F2FP.SATFINITE.E5M2.F32.PACK_AB_MERGE_C R5, RZ, R0, RZ ;  /* 0x00000000ff05723e */ /* 0x002fe200048060ff */
[----:B------:R-:W-:Y:S01]  /*e140*/  FMUL R0, R222, UR20 ;  /* 0x00000014de007c20 */ /* 0x000fe20008400000 */
[----:B------:R-:W-:Y:S01]  /*e150*/  FMUL R3, R223, UR20 ;  /* 0x00000014df037c20 */ /* 0x000fe20008400000 */
[----:B0-----:R-:W-:Y:S01]  /*e160*/  F2FP.SATFINITE.E5M2.F32.PACK_AB_MERGE_C R7, RZ, R2, RZ ;  /* 0x00000002ff07723e */ /* 0x001fe200048060ff */
[----:B------:R-:W2:Y:S02]  /*e170*/  LDL.LU R223, [R1+0x34] ;  /* 0x0000340001df7983 */ /* 0x000ea40000300800 */
[----:B------:R-:W-:-:S02]  /*e180*/  F2FP.SATFINITE.E5M2.F32.PACK_AB_MERGE_C R13, RZ, R0, RZ ;  /* 0x00000000ff0d723e */ /* 0x000fc400048060ff */
[----:B------:R-:W2:Y:S01]  /*e190*/  LDL.LU R222, [R1+0x38] ;  /* 0x0000380001de7983 */ /* 0x000ea20000300800 */
[----:B------:R-:W-:Y:S01]  /*e1a0*/  F2FP.SATFINITE.E5M2.F32.PACK_AB_MERGE_C R9, RZ, R3, RZ ;  /* 0x00000003ff09723e */ /* 0x000fe200048060ff */
[----:B------:R-:W-:Y:S02]  /*e1b0*/  FMUL R2, R224, UR20 ;  /* 0x00000014e0027c20 */ /* 0x000fe40008400000 */
[----:B------:R-:W2:Y:S04]  /*e1c0*/  LDL.LU R224, [R1+0x3c] ;  /* 0x00003c0001e07983 */ /* 0x000ea80000300800 */
[----:B------:R-:W-:Y:S01]  /*e1d0*/  @!P6 STG.E.U8 desc[UR14][R30.64+0x49], R5 ;  /* 0x000049051e00e986 */ /* 0x000fe2000c10110e */
[----:B---3--:R-:W-:-:S03]  /*e1e0*/  FMUL R0, R225, UR20 ;  /* 0x00000014e1007c20 */ /* 0x008fc60008400000 */
[----:B------:R0:W-:Y:S04]  /*e1f0*/  @!P3 STG.E.U8 desc[UR14][R28.64+0x50], R7 ;  /* 0x000050071c00b986 */ /* 0x0001e8000c10110e */
[----:B------:R-:W3:Y:S01]  /*e200*/  LDL.LU R225, [R1+0x40] ;  /* 0x0000400001e17983 */ /* 0x000ee20000300800 */
[----:B----4-:R-:W-:-:S03]  /*e210*/  FMUL R3, R227, UR20 ;  /* 0x00000014e3037c20 */ /* 0x010fc60008400000 */
[----:B------:R-:W4:Y:S01]  /*e220*/  LDL.LU R227, [R1+0x44] ;  /* 0x0000440001e37983 */ /* 0x000f220000300800 */
[----:B0-----:R-:W-:Y:S01]  /*e230*/  F2FP.SATFINITE.E5M2.F32.PACK_AB_MERGE_C R7, RZ, R0, RZ ;  /* 0x00000000ff07723e */ /* 0x001fe200048060ff */
[----:B------:R-:W-:Y:S02]  /*e240*/  FMUL R0, R226, UR20 ;  /* 0x00000014e2007c20 */ /* 0x000fe40008400000 */
[----:B------:R-:W4:Y:S01]  /*e250*/  LDL.LU R226, [R1+0x48] ;  /* 0x0000480001e27983 */ /* 0x000f220000300800 */
[C---:B------:R-:W-:Y:S02]  /*e260*/  ISETP.LT.OR P2, PT, R42.reuse, 0x52, !P1 ;  /* 0x000000522a00780c */ /* 0x040fe40004f41670 */
[C---:B------:R-:W-:Y:S01]  /*e270*/  ISETP.LT.OR P6, PT, R42.reuse, 0x52, !P0 ;  /* 0x000000522a00780c */ /* 0x040fe200047c1670 */
[----:B------:R-:W4:Y:S01]  /*e280*/  LDL.LU R218, [R1+0x4c] ;  /* 0x00004c0001da7983 */ /* 0x000f220000300800 */
[----:B------:R-:W-:Y:S02]  /*e290*/  F2FP.SATFINITE.E5M2.F32.PACK_AB_MERGE_C R5, RZ, R2, RZ ;  /* 0x00000002ff05723e */ /* 0x000fe400048060ff */
[----:B------:R-:W-:-:S02]  /*e2a0*/  ISETP.LT.OR P5, PT, R42, 0x51, !P0 ;  /* 0x000000512a00780c */ /* 0x000fc400047a1670 */
[----:B------:R-:W-:Y:S02]  /*e2b0*/  F2FP.SATFINITE.E5M2.F32.PACK_AB_MERGE_C R11, RZ, R0, RZ ;  /* 0x00000000ff0b723e */ /* 0x000fe400048060ff */
[----:B------:R-:W-:-:S03]  /*e2c0*/  ISETP.LT.OR P3, PT, R42, 0x59, !P1 ;  /* 0x000000592a00780c */ /* 0x000fc60004f61670 */
[----:B------:R0:W-:Y:S01]  /*e2d0*/  @!P2 STG.E.U8 desc[UR14][R28.64+0x51], R9 ;  /* 0x000051091c00a986 */ /* 0x0001e2000c10110e */
[----:B------:R-:W-:-:S03]  /*e2e0*/  ISETP.LT.OR P2, PT, R42, 0x5a, !P1 ;  /* 0x0000005a2a00780c */ /* 0x000fc60004f41670 */
[----:B------:R1:W-:Y:S01]  /*e2f0*/  @!P6 STG.E.U8 desc[UR14][R30.64+0x51], R5 ;  /* 0x000051051e00e986 */ /* 0x0003e2000c10110e */
[----:B------:R-:W-:-:S03]  /*e300*/  ISETP.LT.OR P6, PT, R42, 0x5a, !P0 ;  /* 0x0000005a2a00780c */ /* 0x000fc600047c1670 */
[----:B------:R-:W-:Y:S01]  /*e310*/  @!P5 STG.E.U8 desc[UR14][R30.64+0x50], R13 ;  /* 0x0000500d1e00d986 */ /* 0x000fe2000c10110e */
[----:B0-----:R-:W-:-:S03]  /*e320*/  F2FP.SATFINITE.E5M2.F32.PACK_AB_MERGE_C R9, RZ, R3, RZ ;  /* 0x00000003ff09723e */ /* 0x001fc600048060ff */
[----:B------:R0:W-:Y:S04]  /*e330*/  @!P3 STG.E.U8 desc[UR14][R28.64+0x58], R7 ;  /* 0x000058071c00b986 */ /* 0x0001e8000c10110e */
[----:B------:R0:W-:Y:S01]  /*e340*/  @!P2 STG.E.U8 desc[UR14][R28.64+0x59], R9 ;  /* 0x000059091c00a986 */ /* 0x0001e2000c10110e */
[----:B--2---:R-:W-:-:S03]  /*e350*/  FMUL R0, R220, UR20 ;  /* 0x00000014dc007c20 */ /* 0x004fc60008400000 */
[----:B------:R-:W2:Y:S01]  /*e360*/  LDL.LU R220, [R1+0x50] ;  /* 0x0000500001dc7983 */ /* 0x000ea20000300800 */
[----:B------:R-:W-:-:S03]  /*e370*/  FMUL R2, R221, UR20 ;  /* 0x00000014dd027c20 */ /* 0x000fc60008400000 */
[----:B------:R-:W2:Y:S01]  /*e380*/  LDL.LU R221, [R1+0x54] ;  /* 0x0000540001dd7983 */ /* 0x000ea20000300800 */
[----:B-1----:R-:W-:Y:S01]  /*e390*/  F2FP.SATFINITE.E5M2.F32.PACK_AB_MERGE_C R5, RZ, R0, RZ ;  /* 0x00000000ff05723e */ /* 0x002fe200048060ff */
[----:B------:R-:W-:Y:S02]  /*e3a0*/  FMUL R3, R223, UR20 ;  /* 0x00000014df037c20 */ /* 0x000fe40008400000 */
[----:B------:R-:W2:Y:S01]  /*e3b0*/  LDL.LU R223, [R1+0x58] ;  /* 0x0000580001df7983 */ /* 0x000ea20000300800 */
[----:B0-----:R-:W-:Y:S01]  /*e3c0*/  F2FP.SATFINITE.E5M2.F32.PACK_AB_MERGE_C R7, RZ, R2, RZ ;  /* 0x00000002ff07723e */ /* 0x001fe200048060ff */
[----:B------:R-:W-:Y:S01]  /*e3d0*/  FMUL R4, R222, UR20 ;  /* 0x00000014de047c20 */ /* 0x000fe20008400000 */
[----:B------:R-:W-:Y:S01]  /*e3e0*/  F2FP.SATFINITE.E5M2.F32.PACK_AB_MERGE_C R9, RZ, R3, RZ ;  /* 0x00000003ff09723e */ /* 0x000fe200048060ff */
[----:B------:R-:W2:Y:S01]  /*e3f0*/  LDL.LU R222, [R1+0x5c] ;  /* 0x00005c0001de7983 */ /* 0x000ea20000300800 */
[----:B------:R-:W-:-:S03]  /*e400*/  FMUL R0, R224, UR20 ;  /* 0x00000014e0007c20 */ /* 0x000fc60008400000 */
[----:B------:R0:W-:Y:S04]  /*e410*/  @!P6 STG.E.U8 desc[UR14][R30.64+0x59], R5 ;  /* 0x000059051e00e986 */ /* 0x0001e8000c10110e */
[----:B------:R-:W2:Y:S01]  /*e420*/  LDL.LU R224, [R1+0x60] ;  /* 0x0000600001e07983 */ /* 0x000ea20000300800 */
[----:B0-----:R-:W-:Y:S01]  /*e430*/  F2FP.SATFINITE.E5M2.F32.PACK_AB_MERGE_C R5, RZ, R0, RZ ;  /* 0x00000000ff05723e */ /* 0x001fe200048060ff */
[----:B---3--:R-:W-:Y:S02]  /*e440*/  FMUL R2, R225, UR20 ;  /* 0x00000014e1027c20 */ /* 0x008fe40008400000 */
[----:B------:R-:W3:Y:S01]  /*e450*/  LDL.LU R225, [R1+0x64] ;  /* 0x0000640001e17983 */ /* 0x000ee20000300800 */
[----:B----4-:R-:W-:-:S03]  /*e460*/  FMUL R3, R227, UR20 ;  /* 0x00000014e3037c20 */ /* 0x010fc60008400000 */
[----:B------:R-:W4:Y:S01]  /*e470*/  LDL.LU R227, [R1+0x68] ;  /* 0x0000680001e37983 */ /* 0x000f220000300800 */
[----:B------:R-:W-:-:S03]  /*e480*/  FMUL R0, R226, UR20 ;  /* 0x00000014e2007c20 */ /* 0x000fc60008400000 */
[----:B------:R-:W4:Y:S01]  /*e490*/  LDL.LU R226, [R1+0x6c] ;  /* 0x00006c0001e27983 */ /* 0x000f220000300800 */
[C---:B------:R-:W-:Y:S02]  /*e4a0*/  ISETP.LT.OR P5, PT, R42.reuse, 0x59, !P0 ;  /* 0x000000592a00780c */ /* 0x040fe400047a1670 */
[C---:B------:R-:W-:Y:S02]  /*e4b0*/  ISETP.LT.OR P2, PT, R42.reuse, 0x62, !P1 ;  /* 0x000000622a00780c */ /* 0x040fe40004f41670 */
[C---:B------:R-:W-:Y:S02]  /*e4c0*/  ISETP.LT.OR P3, PT, R42.reuse, 0x61, !P1 ;  /* 0x000000612a00780c */ /* 0x040fe40004f61670 */
[----:B------:R-:W-:-:S07]  /*e4d0*/  ISETP.LT.OR P6, PT, R42, 0x62, !P0 ;  /* 0x000000622a00780c */ /* 0x000fce00047c1670 */
[----:B------:R-:W-:Y:S01]  /*e4e0*/  @!P5 STG.E.U8 desc[UR14][R30.64+0x58], R11 ;  /* 0x0000580b1e00d986 */ /* 0x000fe2000c10110e */
[----:B------:R-:W-:-:S03]  /*e4f0*/  ISETP.LT.OR P5, PT, R42, 0x61, !P0 ;  /* 0x000000612a00780c */ /* 0x000fc600047a1670 */
[----:B------:R0:W-:Y:S01]  /*e500*/  @!P2 STG.E.U8 desc[UR14][R28.64+0x61], R9 ;  /* 0x000061091c00a986 */ /* 0x0001e2000c10110e */
[----:B------:R-:W-:-:S03]  /*e510*/  ISETP.LT.OR P2, PT, R42, 0x6a, !P1 ;  /* 0x0000006a2a00780c */ /* 0x000fc60004f41670 */
[----:B------:R1:W-:Y:S01]  /*e520*/  @!P3 STG.E.U8 desc[UR14][R28.64+0x60], R7 ;  /* 0x000060071c00b986 */ /* 0x0003e2000c10110e */
[----:B------:R-:W-:Y:S02]  /*e530*/  ISETP.LT.OR P3, PT, R42, 0x69, !P1 ;  /* 0x000000692a00780c */ /* 0x000fe40004f61670 */
[----:B------:R-:W-:Y:S01]  /*e540*/  F2FP.SATFINITE.E5M2.F32.PACK_AB_MERGE_C R13, RZ, R4, RZ ;  /* 0x00000004ff0d723e */ /* 0x000fe200048060ff */
[----:B------:R1:W-:Y:S01]  /*e550*/  @!P6 STG.E.U8 desc[UR14][R30.64+0x61], R5 ;  /* 0x000061051e00e986 */ /* 0x0003e2000c10110e */
[----:B0-----:R-:W-:-:S03]  /*e560*/  F2FP.SATFINITE.E5M2.F32.PACK_AB_MERGE_C R9, RZ, R3, RZ ;  /* 0x00000003ff09723e */ /* 0x001fc600048060ff */
[----:B------:R-:W-:Y:S01]  /*e570*/  @!P5 STG.E.U8 desc[UR14][R30.64+0x60], R13 ;  /* 0x0000600d1e00d986 */ /* 0x000fe2000c10110e */
[----:B-1----:R-:W-:-:S03]  /*e580*/  F2FP.SATFINITE.E5M2.F32.PACK_AB_MERGE_C R7, RZ, R2, RZ ;  /* 0x00000002ff07723e */ /* 0x002fc600048060ff */
[----:B------:R-:W-:Y:S01]  /*e590*/  @!P2 STG.E.U8 desc[UR14][R28.64+0x69], R9 ;  /* 0x000069091c00a986 */ /* 0x000fe2000c10110e */
[C---:B------:R-:W-:Y:S02]  /*e5a0*/  ISETP.LT.OR P5, PT, R42.reuse, 0x69, !P0 ;  /* 0x000000692a00780c */ /* 0x040fe400047a1670 */
[C---:B------:R-:W-:Y:S01]  /*e5b0*/  ISETP.LT.OR P6, PT, R42.reuse, 0x6a, !P0 ;  /* 0x0000006a2a00780c */ /* 0x040fe200047c1670 */
[----:B------:R0:W-:Y:S01]  /*e5c0*/  @!P3 STG.E.U8 desc[UR14][R28.64+0x68], R7 ;  /* 0x000068071c00b986 */ /* 0x0001e2000c10110e */
[----:B------:R-:W-:Y:S01]  /*e5d0*/  ISETP.LT.OR P2, PT, R42, 0x72, !P1 ;  /* 0x000000722a00780c */ /* 0x000fe20004f41670 */
[----:B------:R-:W-:Y:S01]  /*e5e0*/  FMUL R2, R218, UR20 ;  /* 0x00000014da027c20 */ /* 0x000fe20008400000 */
[----:B------:R-:W-:Y:S02]  /*e5f0*/  ISETP.LT.OR P3, PT, R42, 0x71, !P1 ;  /* 0x000000712a00780c */ /* 0x000fe40004f61670 */
[----:B------:R-:W-:Y:S02]  /*e600*/  F2FP.SATFINITE.E5M2.F32.PACK_AB_MERGE_C R11, RZ, R0, RZ ;  /* 0x00000000ff0b723e */ /* 0x000fe400048060ff */
[----:B------:R-:W-:-:S03]  /*e610*/  F2FP.SATFINITE.E5M2.F32.PACK_AB_MERGE_C R5, RZ, R2, RZ ;  /* 0x00000002ff05723e */ /* 0x000fc600048060ff */
[----:B------:R-:W-:Y:S01]  /*e620*/  @!P5 STG.E.U8 desc[UR14][R30.64+0x68], R11 ;  /* 0x0000680b1e00d986 */ /* 0x000fe2000c10110e */
[----:B------:R-:W-:-:S03]  /*e630*/  ISETP.LT.OR P5, PT, R42, 0x71, !P0 ;  /* 0x000000712a00780c */ /* 0x000fc600047a1670 */
[----:B------:R-:W-:Y:S01]  /*e640*/  @!P6 STG.E.U8 desc[UR14][R30.64+0x69], R5 ;  /* 0x000069051e00e986 */ /* 0x000fe2000c10110e */
[----:B------:R-:W-:Y:S01]  /*e650*/  ISETP.LT.OR P6, PT, R42, 0x72, !P0 ;  /* 0x000000722a00780c */ /* 0x000fe200047c1670 */
[----:B--2---:R-:W-:Y:S01]  /*e660*/  FMUL R0, R220, UR20 ;  /* 0x00000014dc007c20 */ /* 0x004fe20008400000 */
[----:B------:R-:W-:-:S04]  /*e670*/  FMUL R3, R221, UR20 ;  /* 0x00000014dd037c20 */ /* 0x000fc80008400000 */
[----:B0-----:R-:W-:Y:S02]  /*e680*/  F2FP.SATFINITE.E5M2.F32.PACK_AB_MERGE_C R7, RZ, R0, RZ ;  /* 0x00000000ff07723e */ /* 0x001fe400048060ff */
[----:B------:R-:W-:Y:S01]  /*e690*/  F2FP.SATFINITE.E5M2.F32.PACK_AB_MERGE_C R9, RZ, R3, RZ ;  /* 0x00000003ff09723e */ /* 0x000fe200048060ff */
[----:B------:R-:W-:Y:S02]  /*e6a0*/  FMUL R0, R223, UR20 ;  /* 0x00000014df007c20 */ /* 0x000fe40008400000 */
[----:B------:R0:W-:Y:S01]  /*e6b0*/  @!P3 STG.E.U8 desc[UR14][R28.64+0x70], R7 ;  /* 0x000070071c00b986 */ /* 0x0001e2000c10110e */
[----:B------:R-:W-:-:S03]  /*e6c0*/  ISETP.LT.OR P3, PT, R42, 0x79, !P0 ;  /* 0x000000792a00780c */ /* 0x000fc60004761670 */
[----:B------:R1:W-:Y:S01]  /*e6d0*/  @!P2 STG.E.U8 desc[UR14][R28.64+0x71], R9 ;  /* 0x000071091c00a986 */ /* 0x0003e2000c10110e */
[C---:B------:R-:W-:Y:S02]  /*e6e0*/  ISETP.LT.OR P2, PT, R42.reuse, 0x79, !P1 ;  /* 0x000000792a00780c */ /* 0x040fe40004f41670 */
[----:B------:R-:W-:Y:S02]  /*e6f0*/  ISETP.LT.OR P1, PT, R42, 0x7a, !P1 ;  /* 0x0000007a2a00780c */ /* 0x000fe40004f21670 */
[----:B------:R-:W-:Y:S01]  /*e700*/  F2FP.SATFINITE.E5M2.F32.PACK_AB_MERGE_C R13, RZ, R0, RZ ;  /* 0x00000000ff0d723e */ /* 0x000fe200048060ff */
[----:B------:R-:W-:Y:S01]  /*e710*/  FMUL R0, R222, UR20 ;  /* 0x00000014de007c20 */ /* 0x000fe20008400000 */
[----:B------:R-:W-:Y:S01]  /*e720*/  ISETP.LT.OR P0, PT, R42, 0x7a, !P0 ;  /* 0x0000007a2a00780c */ /* 0x000fe20004701670 */
[----:B------:R-:W-:-:S03]  /*e730*/  FMUL R2, R224, UR20 ;  /* 0x00000014e0027c20 */ /* 0x000fc60008400000 */
[----:B0-----:R-:W-:Y:S02]  /*e740*/  F2FP.SATFINITE.E5M2.F32.PACK_AB_MERGE_C R7, RZ, R0, RZ ;  /* 0x00000000ff07723e */ /* 0x001fe400048060ff */
[----:B-1----:R-:W-:Y:S01]  /*e750*/  F2FP.SATFINITE.E5M2.F32.PACK_AB_MERGE_C R9, RZ, R2, RZ ;  /* 0x00000002ff09723e */ /* 0x002fe200048060ff */
[----:B---3--:R-:W-:Y:S01]  /*e760*/  FMUL R3, R225, UR20 ;  /* 0x00000014e1037c20 */ /* 0x008fe20008400000 */
[----:B----4-:R-:W-:Y:S01]  /*e770*/  FMUL R4, R227, UR20 ;  /* 0x00000014e3047c20 */ /* 0x010fe20008400000 */
[----:B------:R-:W-:-:S03]  /*e780*/  FMUL R5, R226, UR20 ;  /* 0x00000014e2057c20 */ /* 0x000fc60008400000 */
[----:B------:R-:W-:Y:S02]  /*e790*/  F2FP.SATFINITE.E5M2.F32.PACK_AB_MERGE_C R3, RZ, R3, RZ ;  /* 0x00000003ff03723e */ /* 0x000fe400048060ff */
[----:B------:R-:W-:Y:S02]  /*e7a0*/  F2FP.SATFINITE.E5M2.F32.PACK_AB_MERGE_C R11, RZ, R4, RZ ;  /* 0x00000004ff0b723e */ /* 0x000fe400048060ff */
[----:B------:R-:W-:Y:S01]  /*e7b0*/  F2FP.SATFINITE.E5M2.F32.PACK_AB_MERGE_C R5, RZ, R5, RZ ;  /* 0x00000005ff05723e */ /* 0x000fe200048060ff */
[----:B------:R0:W-:Y:S04]  /*e7c0*/  @!P5 STG.E.U8 desc[UR14][R30.64+0x70], R13 ;  /* 0x0000700d1e00d986 */ /* 0x0001e8000c10110e */
[----:B------:R0:W-:Y:S04]  /*e7d0*/  @!P6 STG.E.U8 desc[UR14][R30.64+0x71], R7 ;  /* 0x000071071e00e986 */ /* 0x0001e8000c10110e */
[----:B------:R0:W-:Y:S04]  /*e7e0*/  @!P2 STG.E.U8 desc[UR14][R28.64+0x78], R9 ;  /* 0x000078091c00a986 */ /* 0x0001e8000c10110e */
[----:B------:R0:W-:Y:S04]  /*e7f0*/  @!P1 STG.E.U8 desc[UR14][R28.64+0x79], R3 ;  /* 0x000079031c009986 */ /* 0x0001e8000c10110e */
[----:B------:R0:W-:Y:S04]  /*e800*/  @!P3 STG.E.U8 desc[UR14][R30.64+0x78], R11 ;  /* 0x0000780b1e00b986 */ /* 0x0001e8000c10110e */
[----:B------:R0:W-:Y:S02]  /*e810*/  @!P0 STG.E.U8 desc[UR14][R30.64+0x79], R5 ;  /* 0x000079051e008986 */ /* 0x0001e4000c10110e */
.L_x_293:
[----:B------:R-:W-:Y:S05]  /*e820*/  BSYNC B0 ;  /* 0x0000000000007941 */ /* 0x000fea0003800000 */
.L_x_35:
[----:B0----5:R-:W2:Y:S04]  /*e830*/  LDL.LU R3, [R1+0x78] ;  /* 0x0000780001037983 */ /* 0x021ea80000300800 */
[----:B------:R-:W2:Y:S01]  /*e840*/  LDL.LU R2, [R1+0x7c] ;  /* 0x00007c0001027983 */ /* 0x000ea20000300800 */
[----:B------:R-:W-:Y:S01]  /*e850*/  ULDC UR6, c[0x0][0xc] ;  /* 0x0000030000067ab9 */ /* 0x000fe20000000800 */
[----:B------:R-:W-:Y:S01]  /*e860*/  ULDC UR7, c[0x0][0x10] ;  /* 0x0000040000077ab9 */ /* 0x000fe20000000800 */
[----:B------:R-:W2:Y:S01]  /*e870*/  LDC R5, c[0x0][0x14] ;  /* 0x00000500ff057b82 */ /* 0x000ea20000000800 */
[----:B------:R-:W-:Y:S01]  /*e880*/  UIMAD.WIDE.U32 UR6, UR6, UR7, URZ ;  /* 0x00000007060672a5 */ /* 0x000fe2000f8e003f */
[----:B------:R-:W-:Y:S01]  /*e890*/  PRMT R0, RZ, 0x7610, R0 ;  /* 0x00007610ff007816 */ /* 0x000fe20000000000 */
[----:B------:R-:W-:-:S04]  /*e8a0*/  UMOV UR12, 0xffffffff ;  /* 0xffffffff000c7882 */ /* 0x000fc80000000000 */
[----:B--2---:R-:W-:-:S04]  /*e8b0*/  IMAD.WIDE.U32 R2, R5, UR6, R2 ;  /* 0x0000000605027c25 */ /* 0x004fc8000f8e0002 */
[----:B------:R-:W-:Y:S01]  /*e8c0*/  IMAD R5, R5, UR7, RZ ;  /* 0x0000000705057c24 */ /* 0x000fe2000f8e02ff */
[----:B------:R-:W-:Y:S01]  /*e8d0*/  ULDC.64 UR6, c[0x0][0x650] ;  /* 0x0001940000067ab9 */ /* 0x000fe20000000a00 */
[----:B------:R-:W-:Y:S01]  /*e8e0*/  IMAD.MOV.U32 R19, RZ, RZ, R2 ;  /* 0x000000ffff137224 */ /* 0x000fe200078e0002 */
[----:B------:R-:W-:Y:S01]  /*e8f0*/  ISETP.GE.U32.AND P0, PT, R2, UR6, PT ;  /* 0x0000000602007c0c */ /* 0x000fe2000bf06070 */
[----:B------:R-:W-:Y:S02]  /*e900*/  IMAD.IADD R22, R3, 0x1, R5 ;  /* 0x0000000103167824 */ /* 0x000fe400078e0205 */
[----:B------:R-:W-:-:S03]  /*e910*/  IMAD.MOV.U32 R2, RZ, RZ, -0x1 ;  /* 0xffffffffff027424 */ /* 0x000fc600078e00ff */
[----:B------:R0:W-:Y:S01]  /*e920*/  STL [R1+0x78], R22 ;  /* 0x0000781601007387 */ /* 0x0001e20000100800 */
[----:B------:R-:W-:-:S03]  /*e930*/  ISETP.GE.U32.AND.EX P0, PT, R22, UR7, PT, P0 ;  /* 0x0000000716007c0c */ /* 0x000fc6000bf06100 */
[----:B------:R0:W-:Y:S04]  /*e940*/  STL [R1+0x7c], R19 ;  /* 0x00007c1301007387 */ /* 0x0001e80000100800 */
[----:B------:R0:W-:Y:S06]  /*e950*/  STL [R1+0x80], R2 ;  /* 0x0000800201007387 */ /* 0x0001ec0000100800 */
[----:B------:R-:W-:Y:S05]  /*e960*/  @P0 BRA `(.L_x_294) ;  /* 0x00000004006c0947 */ /* 0x000fea0003800000 */
[----:B------:R-:W2:Y:S01]  /*e970*/  S2R R14, SR_CTAID.X ;  /* 0x00000000000e7919 */ /* 0x000ea20000002500 */
[----:B------:R-:W5:Y:S01]  /*e980*/  LDC.64 R8, c[0x0][0x628] ;  /* 0x00018a00ff087b82 */ /* 0x000f620000000a00 */
[----:B------:R-:W-:Y:S01]  /*e990*/  ULDC UR6, c[0x0][0x150] ;  /* 0x0000540000067ab9 */ /* 0x000fe20000000800 */
[----:B------:R-:W-:Y:S01]  /*e9a0*/  IMAD.MOV.U32 R6, RZ, RZ, R19 ;  /* 0x000000ffff067224 */ /* 0x000fe200078e0013 */
[----:B------:R-:W0:Y:S01]  /*e9b0*/  S2R R16, SR_CTAID.Y ;  /* 0x0000000000107919 */ /* 0x000e220000002600 */
[----:B------:R-:W-:-:S04]  /*e9c0*/  IMAD.MOV.U32 R7, RZ, RZ, R22 ;  /* 0x000000ffff077224 */ /* 0x000fc800078e0016 */
[----:B------:R-:W0:Y:S08]  /*e9d0*/  LDC R17, c[0x0][0x144] ;  /* 0x00005100ff117b82 */ /* 0x000e300000000800 */
[----:B------:R-:W0:Y:S08]  /*e9e0*/  LDC R10, c[0x0][0x630] ;  /* 0x00018c00ff0a7b82 */ /* 0x000e300000000800 */
[----:B------:R-:W0:Y:S01]  /*e9f0*/  LDC.64 R12, c[0x0][0x620] ;  /* 0x00018800ff0c7b82 */ /* 0x000e220000000a00 */
[----:B-----5:R-:W-:-:S04]  /*ea00*/  ISETP.NE.U32.AND P0, PT, R8, RZ, PT ;  /* 0x000000ff0800720c */ /* 0x020fc80003f05070 */
[----:B------:R-:W-:Y:S02]  /*ea10*/  ISETP.NE.AND.EX P0, PT, R9, RZ, PT, P0 ;  /* 0x000000ff0900720c */ /* 0x000fe40003f05300 */
[----:B--2---:R-:W-:-:S05]  /*ea20*/  I2FP.F32.U32 R0, R14 ;  /* 0x0000000e00007245 */ /* 0x004fca0000201000 */
[----:B------:R-:W-:-:S04]  /*ea30*/  FMUL R0, R0, UR6 ;  /* 0x0000000600007c20 */ /* 0x000fc80008400000 */
[----:B------:R2:W0:Y:S02]  /*ea40*/  F2I.U32.TRUNC.NTZ R15, R0 ;  /* 0x00000000000f7305 */ /* 0x000424000020f000 */
[----:B------:R-:W-:Y:S05]  /*ea50*/  @!P0 BRA `(.L_x_295) ;  /* 0x0000000000288947 */ /* 0x000fea0003800000 */
[----:B--2---:R-:W2:Y:S02]  /*ea60*/  LDC R0, c[0x0][0x634] ;  /* 0x00018d00ff007b82 */ /* 0x004ea40000000800 */
[----:B--2---:R-:W-:-:S05]  /*ea70*/  IADD3 R7, P0, R19, R0, RZ ;  /* 0x0000000013077210 */ /* 0x004fca0007f1e0ff */
[----:B------:R-:W-:-:S04]  /*ea80*/  IMAD.X R11, RZ, RZ, R22, P0 ;  /* 0x000000ffff0b7224 */ /* 0x000fc800000e0616 */
[----:B0-----:R-:W-:-:S04]  /*ea90*/  IMAD.WIDE.U32 R2, R11, R8, RZ ;  /* 0x000000080b027225 */ /* 0x001fc800078e00ff */
[----:B------:R-:W-:-:S04]  /*eaa0*/  IMAD.WIDE.U32 R4, P0, R7, R9, R2 ;  /* 0x0000000907047225 */ /* 0x000fc80007800002 */
[----:B------:R-:W-:-:S04]  /*eab0*/  IMAD.WIDE.U32 R2, R7, R8, RZ ;  /* 0x0000000807027225 */ /* 0x000fc800078e00ff */
[----:B------:R-:W-:Y:S01]  /*eac0*/  IMAD.X R7, RZ, RZ, RZ, P0 ;  /* 0x000000ffff077224 */ /* 0x000fe200000e06ff */
[----:B------:R-:W-:Y:S01]  /*ead0*/  IADD3 RZ, P0, R3, R4, RZ ;  /* 0x0000000403ff7210 */ /* 0x000fe20007f1e0ff */
[----:B------:R-:W-:-:S04]  /*eae0*/  IMAD.MOV.U32 R6, RZ, RZ, R5 ;  /* 0x000000ffff067224 */ /* 0x000fc800078e0005 */
[----:B------:R-:W-:-:S08]  /*eaf0*/  IMAD.WIDE.U32.X R6, R11, R9, R6, P0 ;  /* 0x000000090b067225 */ /* 0x000fd000000e0406 */
.L_x_295:
[-CC-:B0-----:R-:W-:Y:S01]  /*eb00*/  SHF.R.U64 R24, R6, R10.reuse, R7.reuse ;  /* 0x0000000a06187219 */ /* 0x181fe20000001207 */
[----:B------:R-:W0:Y:S01]  /*eb10*/  LDC.64 R20, c[0x0][0x640] ;  /* 0x00019000ff147b82 */ /* 0x000e220000000a00 */
[----:B--2---:R-:W-:Y:S01]  /*eb20*/  SHF.R.U32.HI R0, RZ, R10, R7 ;  /* 0x0000000aff007219 */ /* 0x004fe20000011607 */
[----:B------:R-:W-:Y:S01]  /*eb30*/  IMAD.MOV.U32 R2, RZ, RZ, R19 ;  /* 0x000000ffff027224 */ /* 0x000fe200078e0013 */
[----:B------:R-:W-:Y:S01]  /*eb40*/  IADD3 R5, P0, RZ, -R24, RZ ;  /* 0x80000018ff057210 */ /* 0x000fe20007f1e0ff */
[----:B------:R-:W-:Y:S01]  /*eb50*/  IMAD.MOV R15, RZ, RZ, -R15 ;  /* 0x000000ffff0f7224 */ /* 0x000fe200078e0a0f */
[----:B------:R-:W-:Y:S01]  /*eb60*/  ULDC UR6, c[0x0][0x154] ;  /* 0x0000550000067ab9 */ /* 0x000fe20000000800 */
[----:B------:R-:W-:Y:S02]  /*eb70*/  IMAD.MOV.U32 R7, RZ, RZ, 0x1 ;  /* 0x00000001ff077424 */ /* 0x000fe400078e00ff */
[----:B------:R-:W2:Y:S01]  /*eb80*/  LDC R4, c[0x0][0x618] ;  /* 0x00018600ff047b82 */ /* 0x000ea20000000800 */
[----:B------:R-:W-:-:S02]  /*eb90*/  IMAD.X R3, RZ, RZ, ~R0, P0 ;  /* 0x000000ffff037224 */ /* 0x000fc400000e0e00 */
[----:B------:R-:W-:Y:S02]  /*eba0*/  IMAD R15, R17, R15, R14 ;  /* 0x0000000f110f7224 */ /* 0x000fe400078e020e */
[-C--:B------:R-:W-:Y:S02]  /*ebb0*/  IMAD R0, R3, R12.reuse, RZ ;  /* 0x0000000c03007224 */ /* 0x080fe400078e02ff */
[----:B------:R-:W-:Y:S01]  /*ebc0*/  IMAD.MOV.U32 R3, RZ, RZ, R22 ;  /* 0x000000ffff037224 */ /* 0x000fe200078e0016 */
[----:B------:R-:W5:Y:S01]  /*ebd0*/  LDC R6, c[0x0][0x608] ;  /* 0x00018200ff067b82 */ /* 0x000f620000000800 */
[----:B------:R-:W-:-:S04]  /*ebe0*/  IMAD.WIDE.U32 R2, R5, R12, R2 ;  /* 0x0000000c05027225 */ /* 0x000fc800078e0002 */
[----:B------:R-:W-:-:S03]  /*ebf0*/  IMAD R5, R5, R13, R0 ;  /* 0x0000000d05057224 */ /* 0x000fc600078e0200 */
[----:B------:R-:W1:Y:S01]  /*ec00*/  LDC R18, c[0x0][0x658] ;  /* 0x00019600ff127b82 */ /* 0x000e620000000800 */
[----:B------:R-:W-:Y:S01]  /*ec10*/  I2FP.F32.U32 R0, R16 ;  /* 0x0000001000007245 */ /* 0x000fe20000201000 */
[----:B------:R-:W-:Y:S01]  /*ec20*/  IMAD.IADD R3, R3, 0x1, R5 ;  /* 0x0000000103037824 */ /* 0x000fe200078e0205 */
[----:B0-----:R-:W-:Y:S01]  /*ec30*/  ISETP.NE.U32.AND P0, PT, R20, RZ, PT ;  /* 0x000000ff1400720c */ /* 0x001fe20003f05070 */
[----:B------:R-:W-:Y:S02]  /*ec40*/  IMAD.MOV.U32 R5, RZ, RZ, -0x1 ;  /* 0xffffffffff057424 */ /* 0x000fe400078e00ff */
[----:B------:R-:W-:Y:S02]  /*ec50*/  FMUL R0, R0, UR6 ;  /* 0x0000000600007c20 */ /* 0x000fe40008400000 */
[----:B------:R-:W0:Y:S01]  /*ec60*/  LDC R13, c[0x0][0x148] ;  /* 0x00005200ff0d7b82 */ /* 0x000e220000000800 */
[----:B--2---:R-:W-:Y:S01]  /*ec70*/  SHF.R.U64 R10, R2, R4, R3 ;  /* 0x00000004020a7219 */ /* 0x004fe20000001203 */
[----:B------:R2:W0:Y:S01]  /*ec80*/  F2I.U32.TRUNC.NTZ R12, R0 ;  /* 0x00000000000c7305 */ /* 0x000422000020f000 */
[----:B------:R-:W-:-:S02]  /*ec90*/  ISETP.NE.AND.EX P0, PT, R21, RZ, PT, P0 ;  /* 0x000000ff1500720c */ /* 0x000fc40003f05300 */
[----:B------:R-:W-:-:S03]  /*eca0*/  SHF.R.U32.HI R3, RZ, R4, R3 ;  /* 0x00000004ff037219 */ /* 0x000fc60000011603 */
[----:B------:R-:W0:Y:S01]  /*ecb0*/  LDC R14, c[0x0][0x600] ;  /* 0x00018000ff0e7b82 */ /* 0x000e220000000800 */
[-CC-:B-----5:R-:W-:Y:S02]  /*ecc0*/  SHF.R.U64 R8, R10, R6.reuse, R3.reuse ;  /* 0x000000060a087219 */ /* 0x1a0fe40000001203 */
[----:B------:R-:W-:-:S05]  /*ecd0*/  SHF.R.U32.HI R3, RZ, R6, R3 ;  /* 0x00000006ff037219 */ /* 0x000fca0000011603 */
[----:B------:R-:W0:Y:S01]  /*ece0*/  LDC R19, c[0x0][0x648] ;  /* 0x00019200ff137b82 */ /* 0x000e220000000800 */
[-CC-:B-1----:R-:W-:Y:S02]  /*ecf0*/  SHF.R.U64 R11, R8, R18.reuse, R3.reuse ;  /* 0x00000012080b7219 */ /* 0x182fe40000001203 */
[-C--:B------:R-:W-:Y:S02]  /*ed00*/  SHF.L.U32 R5, R5, R18.reuse, RZ ;  /* 0x0000001205057219 */ /* 0x080fe400000006ff */
[-C--:B------:R-:W-:Y:S01]  /*ed10*/  SHF.R.U32.HI R3, RZ, R18.reuse, R3 ;  /* 0x00000012ff037219 */ /* 0x080fe20000011603 */
[----:B------:R-:W-:Y:S01]  /*ed20*/  IMAD.MOV.U32 R2, RZ, RZ, R11 ;  /* 0x000000ffff027224 */ /* 0x000fe200078e000b */
[----:B------:R-:W-:Y:S01]  /*ed30*/  SHF.L.U32 R40, R7, R18, RZ ;  /* 0x0000001207287219 */ /* 0x000fe200000006ff */
[----:B------:R-:W1:Y:S01]  /*ed40*/  LDC R22, c[0x0][0x638] ;  /* 0x00018e00ff167b82 */ /* 0x000e620000000800 */
[----:B------:R-:W-:-:S07]  /*ed50*/  LOP3.LUT R17, RZ, R5, RZ, 0x33, !PT ;  /* 0x00000005ff117212 */ /* 0x000fce00078e33ff */
[----:B------:R-:W0:Y:S01]  /*ed60*/  LDC R23, c[0x0][0x610] ;  /* 0x00018400ff177b82 */ /* 0x000e220000000800 */
[----:B--2---:R-:W-:Y:S05]  /*ed70*/  @!P0 BRA `(.L_x_296) ;  /* 0x0000000000288947 */ /* 0x004fea0003800000 */
[----:B------:R-:W2:Y:S02]  /*ed80*/  LDC R0, c[0x0][0x64c] ;  /* 0x00019300ff007b82 */ /* 0x000ea40000000800 */
[----:B--2---:R-:W-:-:S05]  /*ed90*/  IADD3 R7, P0, R11, R0, RZ ;  /* 0x000000000b077210 */ /* 0x004fca0007f1e0ff */
        /* <DEDUP_REMOVED lines=8> */
.L_x_296:
[----:B0-----:R-:W-:Y:S01]  /*ee20*/  SHF.R.U64 R0, R2, R19, R3 ;  /* 0x0000001302007219 */ /* 0x001fe20000001203 */
[----:B------:R-:W-:Y:S01]  /*ee30*/  VIADD R3, R14, 0xffffffff ;  /* 0xffffffff0e037836 */ /* 0x000fe20000000000 */
[----:B------:R-:W-:Y:S01]  /*ee40*/  LOP3.LUT R5, R8, R17, RZ, 0xc0, !PT ;  /* 0x0000001108057212 */ /* 0x000fe200078ec0ff */
[----:B------:R-:W-:Y:S01]  /*ee50*/  IMAD.MOV R12, RZ, RZ, -R12 ;  /* 0x000000ffff0c7224 */ /* 0x000fe200078e0a0c */
[----:B------:R-:W-:Y:S01]  /*ee60*/  R2UR UR12, R24 ;  /* 0x00000000180c72ca */ /* 0x000fe200000e0000 */
[----:B------:R-:W-:Y:S01]  /*ee70*/  IMAD.MOV R2, RZ, RZ, -R0 ;  /* 0x000000ffff027224 */ /* 0x000fe200078e0a00 */
[----:B------:R-:W-:Y:S01]  /*ee80*/  LOP3.LUT R3, R10, R3, RZ, 0xc0, !PT ;  /* 0x000000030a037212 */ /* 0x000fe200078ec0ff */
[----:B------:R-:W-:Y:S02]  /*ee90*/  IMAD R40, R40, R0, R5 ;  /* 0x0000000028287224 */ /* 0x000fe400078e0205 */
[----:B------:R-:W-:Y:S02]  /*eea0*/  @P4 IMAD R15, R13, R12, R16 ;  /* 0x0000000c0d0f4224 */ /* 0x000fe400078e0210 */
[----:B-1----:R-:W-:-:S02]  /*eeb0*/  IMAD R0, R2, R22, R11 ;  /* 0x0000001602007224 */ /* 0x002fc400078e020b */
[----:B------:R-:W-:Y:S02]  /*eec0*/  IMAD R40, R40, R23, R15 ;  /* 0x0000001728287224 */ /* 0x000fe400078e020f */
[----:B------:R-:W-:Y:S02]  /*eed0*/  IMAD R3, R0, R14, R3 ;  /* 0x0000000e00037224 */ /* 0x000fe400078e0203 */
[----:B------:R-:W-:-:S03]  /*eee0*/  IMAD.MOV.U32 R0, RZ, RZ, 0x1 ;  /* 0x00000001ff007424 */ /* 0x000fc600078e00ff */
[----:B------:R-:W-:Y:S02]  /*eef0*/  SEL R2, R3, R40, !P4 ;  /* 0x0000002803027207 */ /* 0x000fe40006000000 */
[----:B------:R-:W-:-:S03]  /*ef00*/  SEL R40, R40, R3, !P4 ;  /* 0x0000000328287207 */ /* 0x000fc60006000000 */
[----:B------:R2:W-:Y:S04]  /*ef10*/  STL [R1+0x80], R2 ;  /* 0x0000800201007387 */ /* 0x0005e80000100800 */
.L_x_294:
[----:B------:R-:W-:Y:S01]  /*ef20*/  UIADD3 UR5, UR9, UR5, URZ ;  /* 0x0000000509057290 */ /* 0x000fe2000fffe03f */
[----:B------:R0:W-:Y:S01]  /*ef30*/  STL [R1+0x84], R40 ;  /* 0x0000842801007387 */ /* 0x0001e20000100800 */
[----:B------:R-:W-:Y:S02]  /*ef40*/  LOP3.LUT P0, RZ, R0, 0xff, RZ, 0xc0, !PT ;  /* 0x000000ff00ff7812 */ /* 0x000fe4000780c0ff */
[----:B------:R-:W-:Y:S02]  /*ef50*/  USHF.R.U32.HI UR6, URZ, 0x2, UR5 ;  /* 0x000000023f067899 */ /* 0x000fe40008011605 */
[----:B------:R-:W-:Y:S02]  /*ef60*/  UISETP.GT.U32.AND UP0, UPT, UR5, 0x3, UPT ;  /* 0x000000030500788c */ /* 0x000fe4000bf04070 */
[----:B------:R-:W-:Y:S02]  /*ef70*/  ULOP3.LUT UR6, UR6, 0x1, URZ, 0xc0, !UPT ;  /* 0x0000000106067892 */ /* 0x000fe4000f8ec03f */
[----:B------:R-:W-:-:S02]  /*ef80*/  UISETP.LT.U32.AND UP0, UPT, UR9, 0x4, UP0 ;  /* 0x000000040900788c */ /* 0x000fc40008701070 */
[----:B------:R-:W-:Y:S02]  /*ef90*/  UISETP.NE.U32.AND UP1, UPT, UR6, 0x1, UPT ;  /* 0x000000010600788c */ /* 0x000fe4000bf25070 */
[----:B------:R-:W-:Y:S02]  /*efa0*/  USEL UR7, URZ, 0x1, !UP0 ;  /* 0x000000013f077887 */ /* 0x000fe4000c000000 */
[----:B------:R-:W-:Y:S02]  /*efb0*/  UISETP.GT.U32.AND UP1, UPT, UR9, 0x3, !UP1 ;  /* 0x000000030900788c */ /* 0x000fe4000cf24070 */
[----:B------:R-:W-:Y:S02]  /*efc0*/  ULOP3.LUT UR5, UR5, 0x3, URZ, 0xc0, !UPT ;  /* 0x0000000305057892 */ /* 0x000fe4000f8ec03f */
[----:B------:R-:W-:-:S04]  /*efd0*/  USEL UR6, URZ, 0x1, !UP1 ;  /* 0x000000013f067887 */ /* 0x000fc8000c800000 */
[----:B------:R-:W-:Y:S01]  /*efe0*/  ULOP3.LUT UR4, UR6, UR4, UR7, 0x96, !UPT ;  /* 0x0000000406047292 */ /* 0x000fe2000f8e9607 */
[----:B0-----:R-:W-:Y:S11]  /*eff0*/  @P0 BRA `(.L_x_297) ;  /* 0xffffff2000bc0947 */ /* 0x001ff6000383ffff */
[----:B------:R-:W-:Y:S05]  /*f000*/  EXIT ;  /* 0x000000000000794d */ /* 0x000fea0003800000 */
.L_x_7:
[----:B------:R-:W2:Y:S01]  /*f010*/  LDL R22, [R1+0x7c] ;  /* 0x00007c0001167983 */ /* 0x000ea20000100800 */
[----:B------:R-:W-:-:S03]  /*f020*/  ULDC.64 UR4, c[0x0][0x650] ;  /* 0x0001940000047ab9 */ /* 0x000fc60000000a00 */
[----:B0-----:R-:W3:Y:S01]  /*f030*/  LDL R23, [R1+0x78] ;  /* 0x0000780001177983 */ /* 0x001ee20000100800 */
[----:B------:R-:W-:Y:S01]  /*f040*/  PRMT R4, RZ, 0x7610, R4 ;  /* 0x00007610ff047816 */ /* 0x000fe20000000004 */
[----:B------:R-:W-:Y:S02]  /*f050*/  IMAD.MOV.U32 R5, RZ, RZ, -0x1 ;  /* 0xffffffffff057424 */ /* 0x000fe400078e00ff */
[----:B------:R-:W-:Y:S02]  /*f060*/  IMAD.MOV.U32 R7, RZ, RZ, -0x1 ;  /* 0xffffffffff077424 */ /* 0x000fe400078e00ff */
[----:B------:R-:W-:Y:S01]  /*f070*/  IMAD.MOV.U32 R6, RZ, RZ, -0x1 ;  /* 0xffffffffff067424 */ /* 0x000fe200078e00ff */
[----:B--2---:R-:W-:-:S04]  /*f080*/  ISETP.GE.U32.AND P0, PT, R22, UR4, PT ;  /* 0x0000000416007c0c */ /* 0x004fc8000bf06070 */
[----:B---3--:R-:W-:-:S13]  /*f090*/  ISETP.GE.U32.AND.EX P0, PT, R23, UR5, PT, P0 ;  /* 0x0000000517007c0c */ /* 0x008fda000bf06100 */
[----:B------:R-:W-:Y:S05]  /*f0a0*/  @P0 BRA `(.L_x_298) ;  /* 0x00000004002c0947 */ /* 0x000fea0003800000 */
[----:B------:R-:W0:Y:S01]  /*f0b0*/  LDC.64 R14, c[0x0][0x628] ;  /* 0x00018a00ff0e7b82 */ /* 0x000e220000000a00 */
[----:B------:R-:W-:Y:S02]  /*f0c0*/  IMAD.MOV.U32 R8, RZ, RZ, R22 ;  /* 0x000000ffff087224 */ /* 0x000fe400078e0016 */
[----:B------:R-:W-:-:S05]  /*f0d0*/  IMAD.MOV.U32 R9, RZ, RZ, R23 ;  /* 0x000000ffff097224 */ /* 0x000fca00078e0017 */
[----:B------:R-:W1:Y:S08]  /*f0e0*/  LDC R10, c[0x0][0x630] ;  /* 0x00018c00ff0a7b82 */ /* 0x000e700000000800 */
[----:B------:R-:W2:Y:S01]  /*f0f0*/  LDC.64 R16, c[0x0][0x620] ;  /* 0x00018800ff107b82 */ /* 0x000ea20000000a00 */
[----:B0-----:R-:W-:-:S04]  /*f100*/  ISETP.NE.U32.AND P0, PT, R14, RZ, PT ;  /* 0x000000ff0e00720c */ /* 0x001fc80003f05070 */
[----:B------:R-:W-:-:S13]  /*f110*/  ISETP.NE.AND.EX P0, PT, R15, RZ, PT, P0 ;  /* 0x000000ff0f00720c */ /* 0x000fda0003f05300 */
[----:B-12---:R-:W-:Y:S05]  /*f120*/  @!P0 BRA `(.L_x_299) ;  /* 0x0000000000288947 */ /* 0x006fea0003800000 */
[----:B------:R-:W0:Y:S02]  /*f130*/  LDC R4, c[0x0][0x634] ;  /* 0x00018d00ff047b82 */ /* 0x000e240000000800 */
[----:B0-----:R-:W-:-:S05]  /*f140*/  IADD3 R9, P0, R22, R4, RZ ;  /* 0x0000000416097210 */ /* 0x001fca0007f1e0ff */
        /* <DEDUP_REMOVED lines=8> */
.L_x_299:
[----:B------:R-:W0:Y:S01]  /*f1d0*/  LDC.64 R20, c[0x0][0x640] ;  /* 0x00019000ff147b82 */ /* 0x000e220000000a00 */
[-CC-:B------:R-:W-:Y:S02]  /*f1e0*/  SHF.R.U64 R14, R8, R10.reuse, R9.reuse ;  /* 0x0000000a080e7219 */ /* 0x180fe40000001209 */
[----:B------:R-:W-:Y:S02]  /*f1f0*/  SHF.R.U32.HI R4, RZ, R10, R9 ;  /* 0x0000000aff047219 */ /* 0x000fe40000011609 */
[----:B------:R-:W-:-:S03]  /*f200*/  IADD3 R7, P0, RZ, -R14, RZ ;  /* 0x8000000eff077210 */ /* 0x000fc60007f1e0ff */
[----:B------:R-:W1:Y:S02]  /*f210*/  LDC R8, c[0x0][0x618] ;  /* 0x00018600ff087b82 */ /* 0x000e640000000800 */
[----:B------:R-:W-:Y:S02]  /*f220*/  IMAD.X R5, RZ, RZ, ~R4, P0 ;  /* 0x000000ffff057224 */ /* 0x000fe400000e0e04 */
[----:B------:R-:W-:Y:S02]  /*f230*/  IMAD.MOV.U32 R4, RZ, RZ, R22 ;  /* 0x000000ffff047224 */ /* 0x000fe400078e0016 */
[-C--:B------:R-:W-:Y:S02]  /*f240*/  IMAD R6, R5, R16.reuse, RZ ;  /* 0x0000001005067224 */ /* 0x080fe400078e02ff */
[----:B------:R-:W2:Y:S01]  /*f250*/  LDC R18, c[0x0][0x608] ;  /* 0x00018200ff127b82 */ /* 0x000ea20000000800 */
[----:B------:R-:W-:Y:S02]  /*f260*/  IMAD.MOV.U32 R5, RZ, RZ, R23 ;  /* 0x000000ffff057224 */ /* 0x000fe400078e0017 */
[----:B------:R-:W-:-:S05]  /*f270*/  IMAD.WIDE.U32 R4, R7, R16, R4 ;  /* 0x0000001007047225 */ /* 0x000fca00078e0004 */
[----:B------:R-:W3:Y:S01]  /*f280*/  LDC R19, c[0x0][0x658] ;  /* 0x00019600ff137b82 */ /* 0x000ee20000000800 */
[----:B------:R-:W-:Y:S01]  /*f290*/  IMAD R7, R7, R17, R6 ;  /* 0x0000001107077224 */ /* 0x000fe200078e0206 */
[----:B0-----:R-:W-:Y:S01]  /*f2a0*/  ISETP.NE.U32.AND P0, PT, R20, RZ, PT ;  /* 0x000000ff1400720c */ /* 0x001fe20003f05070 */
[----:B------:R-:W-:Y:S02]  /*f2b0*/  IMAD.MOV.U32 R6, RZ, RZ, -0x1 ;  /* 0xffffffffff067424 */ /* 0x000fe400078e00ff */
[----:B------:R-:W-:Y:S01]  /*f2c0*/  IMAD.IADD R5, R5, 0x1, R7 ;  /* 0x0000000105057824 */ /* 0x000fe200078e0207 */
[----:B------:R-:W-:Y:S02]  /*f2d0*/  ISETP.NE.AND.EX P0, PT, R21, RZ, PT, P0 ;  /* 0x000000ff1500720c */ /* 0x000fe40003f05300 */
[----:B------:R-:W0:Y:S02]  /*f2e0*/  LDC R17, c[0x0][0x600] ;  /* 0x00018000ff117b82 */ /* 0x000e240000000800 */
[----:B-1----:R-:W-:-:S02]  /*f2f0*/  SHF.R.U64 R10, R4, R8, R5 ;  /* 0x00000008040a7219 */ /* 0x002fc40000001205 */
[----:B------:R-:W-:-:S04]  /*f300*/  SHF.R.U32.HI R5, RZ, R8, R5 ;  /* 0x00000008ff057219 */ /* 0x000fc80000011605 */
[----:B------:R-:W1:Y:S01]  /*f310*/  LDC R22, c[0x0][0x648] ;  /* 0x00019200ff167b82 */ /* 0x000e620000000800 */
[-CC-:B--2---:R-:W-:Y:S02]  /*f320*/  SHF.R.U64 R15, R10, R18.reuse, R5.reuse ;  /* 0x000000120a0f7219 */ /* 0x184fe40000001205 */
[----:B------:R-:W-:Y:S01]  /*f330*/  SHF.R.U32.HI R4, RZ, R18, R5 ;  /* 0x00000012ff047219 */ /* 0x000fe20000011605 */
[----:B------:R-:W-:-:S04]  /*f340*/  IMAD.MOV.U32 R18, RZ, RZ, 0x1 ;  /* 0x00000001ff127424 */ /* 0x000fc800078e00ff */
[----:B------:R-:W2:Y:S01]  /*f350*/  LDC R23, c[0x0][0x638] ;  /* 0x00018e00ff177b82 */ /* 0x000ea20000000800 */
[-CC-:B---3--:R-:W-:Y:S02]  /*f360*/  SHF.R.U64 R16, R15, R19.reuse, R4.reuse ;  /* 0x000000130f107219 */ /* 0x188fe40000001204 */
[-C--:B------:R-:W-:Y:S02]  /*f370*/  SHF.L.U32 R6, R6, R19.reuse, RZ ;  /* 0x0000001306067219 */ /* 0x080fe400000006ff */
[----:B------:R-:W-:Y:S01]  /*f380*/  SHF.R.U32.HI R5, RZ, R19, R4 ;  /* 0x00000013ff057219 */ /* 0x000fe20000011604 */
[----:B------:R-:W-:Y:S01]  /*f390*/  IMAD.MOV.U32 R4, RZ, RZ, R16 ;  /* 0x000000ffff047224 */ /* 0x000fe200078e0010 */
[----:B------:R-:W-:Y:S01]  /*f3a0*/  LOP3.LUT R24, RZ, R6, RZ, 0x33, !PT ;  /* 0x00000006ff187212 */ /* 0x000fe200078e33ff */
[----:B------:R-:W3:Y:S01]  /*f3b0*/  LDC R25, c[0x0][0x610] ;  /* 0x00018400ff197b82 */ /* 0x000ee20000000800 */
[----:B------:R-:W-:Y:S05]  /*f3c0*/  @!P0 BRA `(.L_x_300) ;  /* 0x0000000000288947 */ /* 0x000fea0003800000 */
        /* <DEDUP_REMOVED lines=10> */
.L_x_300:
[----:B-1----:R-:W-:Y:S01]  /*f470*/  SHF.R.U64 R4, R4, R22, R5 ;  /* 0x0000001604047219 */ /* 0x002fe20000001205 */
[----:B0-----:R-:W-:Y:S01]  /*f480*/  VIADD R7, R17, 0xffffffff ;  /* 0xffffffff11077836 */ /* 0x001fe20000000000 */
[----:B------:R-:W-:Y:S01]  /*f490*/  SHF.L.U32 R18, R18, R19, RZ ;  /* 0x0000001312127219 */ /* 0x000fe200000006ff */
[----:B------:R-:W-:Y:S01]  /*f4a0*/  @P4 IMAD R0, R11, R12, R2 ;  /* 0x0000000c0b004224 */ /* 0x000fe200078e0202 */
[----:B------:R-:W-:Y:S01]  /*f4b0*/  LOP3.LUT R3, R15, R24, RZ, 0xc0, !PT ;  /* 0x000000180f037212 */ /* 0x000fe200078ec0ff */
[----:B------:R-:W-:Y:S01]  /*f4c0*/  IMAD.MOV R5, RZ, RZ, -R4 ;  /* 0x000000ffff057224 */ /* 0x000fe200078e0a04 */
[----:B------:R-:W-:Y:S01]  /*f4d0*/  LOP3.LUT R7, R10, R7, RZ, 0xc0, !PT ;  /* 0x000000070a077212 */ /* 0x000fe200078ec0ff */
[----:B------:R-:W-:Y:S02]  /*f4e0*/  IMAD.MOV.U32 R6, RZ, RZ, R14 ;  /* 0x000000ffff067224 */ /* 0x000fe400078e000e */
[----:B------:R-:W-:Y:S02]  /*f4f0*/  IMAD R3, R18, R4, R3 ;  /* 0x0000000412037224 */ /* 0x000fe400078e0203 */
[----:B--2---:R-:W-:-:S02]  /*f500*/  IMAD R2, R5, R23, R16 ;  /* 0x0000001705027224 */ /* 0x004fc400078e0210 */
[----:B---3--:R-:W-:Y:S02]  /*f510*/  IMAD R0, R3, R25, R0 ;  /* 0x0000001903007224 */ /* 0x008fe400078e0200 */
[----:B------:R-:W-:Y:S02]  /*f520*/  IMAD R5, R2, R17, R7 ;  /* 0x0000001102057224 */ /* 0x000fe400078e0207 */
[----:B------:R-:W-:-:S03]  /*f530*/  IMAD.MOV.U32 R4, RZ, RZ, 0x1 ;  /* 0x00000001ff047424 */ /* 0x000fc600078e00ff */
[----:B------:R-:W-:Y:S02]  /*f540*/  SEL R7, R5, R0, !P4 ;  /* 0x0000000005077207 */ /* 0x000fe40006000000 */
[----:B------:R-:W-:-:S07]  /*f550*/  SEL R5, R0, R5, !P4 ;  /* 0x0000000500057207 */ /* 0x000fce0006000000 */
.L_x_298:
[----:B------:R-:W-:-:S08]  /*f560*/  NOP ;  /* 0x0000000000007918 */ /* 0x000fd00000000000 */
[----:B------:R-:W0:-:S00]  /*f570*/  USETMAXREG.DEALLOC.CTAPOOL 0x28 ;  /* 0x00000028000079c8 */ /* 0x000e0000080e0500 */
[----:B------:R-:W-:-:S13]  /*f580*/  ISETP.NE.AND P0, PT, RZ, UR8, PT ;  /* 0x00000008ff007c0c */ /* 0x000fda000bf05270 */
[----:B------:R-:W-:Y:S05]  /*f590*/  @P0 EXIT ;  /* 0x000000000000094d */ /* 0x000fea0003800000 */
[----:B0-----:R-:W-:Y:S01]  /*f5a0*/  LOP3.LUT P0, RZ, R4, 0xff, RZ, 0xc0, !PT ;  /* 0x000000ff04ff7812 */ /* 0x001fe2000780c0ff */
[----:B------:R-:W-:Y:S02]  /*f5b0*/  IMAD.MOV.U32 R0, RZ, RZ, 0x1 ;  /* 0x00000001ff007424 */ /* 0x000fe400078e00ff */
[----:B------:R-:W-:-:S10]  /*f5c0*/  IMAD.MOV.U32 R8, RZ, RZ, RZ ;  /* 0x000000ffff087224 */ /* 0x000fd400078e00ff */
[----:B------:R-:W-:Y:S05]  /*f5d0*/  @!P0 BRA `(.L_x_301) ;  /* 0x0000000c00a08947 */ /* 0x000fea0003800000 */
[----:B------:R-:W0:Y:S01]  /*f5e0*/  S2UR UR8, SR_CgaCtaId ;  /* 0x00000000000879c3 */ /* 0x000e220000008800 */
[----:B------:R-:W-:Y:S01]  /*f5f0*/  ULDC UR4, c[0x0][0x28c] ;  /* 0x0000a30000047ab9 */ /* 0x000fe20000000800 */
[----:B------:R-:W-:Y:S01]  /*f600*/  ULDC UR5, c[0x0][0x600] ;  /* 0x0001800000057ab9 */ /* 0x000fe20000000800 */
[----:B------:R-:W-:Y:S01]  /*f610*/  UIADD3 UR14, UR4, 0x7f, URZ ;  /* 0x0000007f040e7890 */ /* 0x000fe2000fffe03f */
[----:B------:R-:W-:Y:S01]  /*f620*/  BSSY B0, `(.L_x_301) ;  /* 0x00000e3000007945 */ /* 0x000fe20003800000 */
[----:B------:R-:W-:Y:S01]  /*f630*/  ULDC UR11, c[0x0][0x658] ;  /* 0x00019600000b7ab9 */ /* 0x000fe20000000800 */
[----:B------:R-:W-:Y:S01]  /*f640*/  UMOV UR12, 0xffffffff ;  /* 0xffffffff000c7882 */ /* 0x000fe20000000000 */
[----:B------:R-:W-:Y:S01]  /*f650*/  UMOV UR16, 0x1 ;  /* 0x0000000100107882 */ /* 0x000fe20000000000 */
[----:B------:R-:W-:Y:S01]  /*f660*/  USHF.R.S32.HI UR15, URZ, 0x1f, UR14 ;  /* 0x0000001f3f0f7899 */ /* 0x000fe2000801140e */
[----:B------:R-:W-:Y:S01]  /*f670*/  IMAD.MOV.U32 R9, RZ, RZ, 0x1 ;  /* 0x00000001ff097424 */ /* 0x000fe200078e00ff */
[----:B------:R-:W-:Y:S01]  /*f680*/  ULDC UR9, c[0x0][0xc] ;  /* 0x0000030000097ab9 */ /* 0x000fe20000000800 */
[----:B------:R-:W-:Y:S01]  /*f690*/  UIADD3 UR4, UR5, -0x1, URZ ;  /* 0xffffffff05047890 */ /* 0x000fe2000fffe03f */
[----:B------:R-:W-:Y:S01]  /*f6a0*/  IMAD.MOV.U32 R0, RZ, RZ, 0x1 ;  /* 0x00000001ff007424 */ /* 0x000fe200078e00ff */
[----:B------:R-:W-:Y:S01]  /*f6b0*/  USHF.L.U32 UR18, UR12, UR11, URZ ;  /* 0x0000000b0c127299 */ /* 0x000fe2000800063f */
[----:B------:R-:W-:Y:S01]  /*f6c0*/  IMAD.MOV.U32 R8, RZ, RZ, RZ ;  /* 0x000000ffff087224 */ /* 0x000fe200078e00ff */
[----:B------:R-:W-:Y:S01]  /*f6d0*/  USHF.L.U32 UR5, UR16, UR11, URZ ;  /* 0x0000000b10057299 */ /* 0x000fe2000800063f */
[----:B------:R-:W-:Y:S01]  /*f6e0*/  ULDC UR12, c[0x0][0x10] ;  /* 0x00000400000c7ab9 */ /* 0x000fe20000000800 */
[----:B------:R-:W-:Y:S01]  /*f6f0*/  ULEA.HI UR15, UR15, UR14, URZ, 0x7 ;  /* 0x0000000e0f0f7291 */ /* 0x000fe2000f8f383f */
[----:B------:R-:W-:Y:S01]  /*f700*/  UMOV UR22, 0x5 ;  /* 0x0000000500167882 */ /* 0x000fe20000000000 */
[----:B------:R-:W-:-:S02]  /*f710*/  ULOP3.LUT UR29, UR13, 0x2, URZ, 0xfc, !UPT ;  /* 0x000000020d1d7892 */ /* 0x000fc4000f8efc3f */
[----:B------:R-:W-:Y:S02]  /*f720*/  USHF.R.S32.HI UR19, URZ, 0x7, UR15 ;  /* 0x000000073f137899 */ /* 0x000fe4000801140f */
[----:B0-----:R-:W-:Y:S02]  /*f730*/  ULOP3.LUT UR10, UR8, 0x1, URZ, 0xc0, !UPT ;  /* 0x00000001080a7892 */ /* 0x001fe4000f8ec03f */
[----:B------:R-:W-:Y:S02]  /*f740*/  USHF.R.U32.HI UR30, URZ, 0x1, UR8 ;  /* 0x000000013f1e7899 */ /* 0x000fe40008011608 */
[----:B------:R-:W-:Y:S02]  /*f750*/  USHF.L.U32 UR6, UR8, 0x6, URZ ;  /* 0x0000000608067899 */ /* 0x000fe4000800063f */
[----:B------:R-:W-:Y:S02]  /*f760*/  USHF.L.U32 UR7, UR8, 0xd, URZ ;  /* 0x0000000d08077899 */ /* 0x000fe4000800063f */
[----:B------:R-:W-:-:S02]  /*f770*/  ULOP3.LUT UR8, UR8, 0xfffffffe, URZ, 0xc0, !UPT ;  /* 0xfffffffe08087892 */ /* 0x000fc4000f8ec03f */
[----:B------:R-:W-:Y:S02]  /*f780*/  UISETP.GT.U32.AND UP0, UPT, UR10, 0xffff, UPT ;  /* 0x0000ffff0a00788c */ /* 0x000fe4000bf04070 */
[----:B------:R-:W-:Y:S02]  /*f790*/  USHF.L.U32 UR20, UR16, UR8, URZ ;  /* 0x0000000810147299 */ /* 0x000fe4000800063f */
[----:B------:R-:W-:Y:S02]  /*f7a0*/  ULOP3.LUT UR11, UR8, 0x1, URZ, 0xfc, !UPT ;  /* 0x00000001080b7892 */ /* 0x000fe4000f8efc3f */
[----:B------:R-:W-:Y:S02]  /*f7b0*/  UIMAD.WIDE.U32 UR8, UR9, UR12, URZ ;  /* 0x0000000c090872a5 */ /* 0x000fe4000f8e003f */
[----:B------:R-:W-:Y:S01]  /*f7c0*/  USEL UR10, UR10, 0xffff, !UP0 ;  /* 0x0000ffff0a0a7887 */ /* 0x000fe2000c000000 */
[----:B------:R-:W-:Y:S01]  /*f7d0*/  ULDC UR12, c[0x0][0x14] ;  /* 0x00000500000c7ab9 */ /* 0x000fe20000000800 */
[----:B------:R-:W-:-:S02]  /*f7e0*/  USHF.L.U32 UR11, UR16, UR11, URZ ;  /* 0x0000000b100b7299 */ /* 0x000fc4000800063f */
[----:B------:R-:W-:Y:S02]  /*f7f0*/  UIMAD.WIDE.U32 UR24, UR8, UR12, URZ ;  /* 0x0000000c081872a5 */ /* 0x000fe4000f8e003f */
[----:B------:R-:W-:Y:S02]  /*f800*/  UIMAD UR21, UR9, UR12, URZ ;  /* 0x0000000c091572a4 */ /* 0x000fe4000f8e023f */
[----:B------:R-:W-:Y:S02]  /*f810*/  ULOP3.LUT UR10, UR10, 0xffff, URZ, 0xc0, !UPT ;  /* 0x0000ffff0a0a7892 */ /* 0x000fe4000f8ec03f */
[----:B------:R-:W-:Y:S02]  /*f820*/  ULOP3.LUT UR6, UR6, 0x40, URZ, 0xc0, !UPT ;  /* 0x0000004006067892 */ /* 0x000fe4000f8ec03f */
[----:B------:R-:W-:Y:S02]  /*f830*/  ULOP3.LUT UR7, UR7, 0x2000, URZ, 0xc0, !UPT ;  /* 0x0000200007077892 */ /* 0x000fe4000f8ec03f */
[----:B------:R-:W-:-:S02]  /*f840*/  ULOP3.LUT UR18, URZ, UR18, URZ, 0x33, !UPT ;  /* 0x000000123f127292 */ /* 0x000fc4000f8e333f */
[----:B------:R-:W-:Y:S02]  /*f850*/  ULOP3.LUT UR20, UR20, UR11, URZ, 0xfc, !UPT ;  /* 0x0000000b14147292 */ /* 0x000fe4000f8efc3f */
[----:B------:R-:W-:Y:S02]  /*f860*/  UIADD3 UR21, UR25, UR21, URZ ;  /* 0x0000001519157290 */ /* 0x000fe4000fffe03f */
[----:B------:R-:W-:Y:S02]  /*f870*/  USHF.L.U32 UR22, UR22, UR10, URZ ;  /* 0x0000000a16167299 */ /* 0x000fe4000800063f */
[----:B------:R-:W-:Y:S01]  /*f880*/  UIADD3 UR31, UR19, 0x1, URZ ;  /* 0x00000001131f7890 */ /* 0x000fe2000fffe03f */
[----:B------:R-:W-:-:S11]  /*f890*/  ULDC.64 UR32, c[0x0][0x198] ;  /* 0x0000660000207ab9 */ /* 0x000fd60000000a00 */
.L_x_312:
[----:B------:R-:W-:-:S03]  /*f8a0*/  UMOV UR8, 0xffffffff ;  /* 0xffffffff00087882 */ /* 0x000fc60000000000 */
[----:B------:R-:W-:Y:S05]  /*f8b0*/  BRA.DIV UR8, `(.L_x_302) ;  /* 0x0000000e08e47947 */ /* 0x000fea000b800000 */
[----:B------:R-:W-:-:S13]  /*f8c0*/  ELECT P0, URZ, PT ;  /* 0x00000000003f782f */ /* 0x000fda0003800000 */
.L_x_323:
[----:B------:R-:W0:Y:S01]  /*f8d0*/  LDC R2, c[0x0][0x28c] ;  /* 0x0000a300ff027b82 */ /* 0x000e220000000800 */
[----:B------:R-:W-:Y:S01]  /*f8e0*/  BSSY B1, `(.L_x_303) ;  /* 0x000003d000017945 */ /* 0x000fe20003800000 */
[----:B0-----:R-:W-:-:S13]  /*f8f0*/  ISETP.LT.OR P0, PT, R2, 0x1, !P0 ;  /* 0x000000010200780c */ /* 0x001fda0004701670 */
[----:B------:R-:W-:Y:S05]  /*f900*/  @P0 BRA `(.L_x_304) ;  /* 0x0000000000e80947 */ /* 0x000fea0003800000 */
[----:B------:R-:W-:Y:S01]  /*f910*/  LEA R5, R5, UR30, 0x1 ;  /* 0x0000001e05057c11 */ /* 0x000fe2000f8e08ff */
[----:B------:R-:W-:Y:S01]  /*f920*/  IMAD.MOV.U32 R13, RZ, RZ, RZ ;  /* 0x000000ffff0d7224 */ /* 0x000fe200078e00ff */
[----:B------:R-:W-:Y:S01]  /*f930*/  LEA R7, R7, UR6, 0x7 ;  /* 0x0000000607077c11 */ /* 0x000fe2000f8e38ff */
[----:B------:R-:W-:Y:S02]  /*f940*/  IMAD.U32 R14, RZ, RZ, UR31 ;  /* 0x0000001fff0e7e24 */ /* 0x000fe4000f8e00ff */
[----:B------:R-:W-:Y:S02]  /*f950*/  IMAD.MOV.U32 R2, RZ, RZ, R0 ;  /* 0x000000ffff027224 */ /* 0x000fe400078e0000 */
[----:B------:R-:W-:Y:S02]  /*f960*/  IMAD.MOV.U32 R3, RZ, RZ, R8 ;  /* 0x000000ffff037224 */ /* 0x000fe400078e0008 */
[----:B------:R-:W-:-:S07]  /*f970*/  IMAD.SHL.U32 R10, R5, 0x80, RZ ;  /* 0x00000080050a7824 */ /* 0x000fce00078e00ff */
.L_x_307:
[----:B------:R-:W0:Y:S01]  /*f980*/  S2R R5, SR_CgaCtaId ;  /* 0x0000000000057919 */ /* 0x000e220000008800 */
[----:B------:R-:W-:Y:S01]  /*f990*/  MOV R4, 0x400 ;  /* 0x0000040000047802 */ /* 0x000fe20000000f00 */
[----:B------:R-:W1:Y:S03]  /*f9a0*/  S2R R15, SR_TID.X ;  /* 0x00000000000f7919 */ /* 0x000e660000002100 */
[----:B0-----:R-:W-:Y:S02]  /*f9b0*/  LEA R12, R5, R4, 0x18 ;  /* 0x00000004050c7211 */ /* 0x001fe400078ec0ff */
[----:B------:R-:W-:Y:S02]  /*f9c0*/  SHF.L.U32 R4, R2, 0x1f, RZ ;  /* 0x0000001f02047819 */ /* 0x000fe400000006ff */
[----:B-1----:R-:W-:Y:S01]  /*f9d0*/  LOP3.LUT P1, RZ, R15, 0x7f, RZ, 0xc0, !PT ;  /* 0x0000007f0fff7812 */ /* 0x002fe2000782c0ff */
[----:B------:R-:W-:-:S04]  /*f9e0*/  IMAD R11, R3, 0x8, R12 ;  /* 0x00000008030b7824 */ /* 0x000fc800078e020c */
[----:B------:R-:W0:Y:S08]  /*f9f0*/  SYNCS.PHASECHK.TRANS64.TRYWAIT P0, [R11+URZ+0x20], R4 ;  /* 0x000020040b0075a7 */ /* 0x000e30000800017f */
[----:B------:R-:W1:Y:S01]  /*fa00*/  @!P1 LDC R5, c[0x0][0x500] ;  /* 0x00014000ff059b82 */ /* 0x000e620000000800 */
[----:B0-----:R-:W-:Y:S05]  /*fa10*/  @!P0 BRA `(.L_x_305) ;  /* 0x0000000c00ac8947 */ /* 0x001fea0003800000 */
.L_x_324:
[----:B------:R-:W-:Y:S01]  /*fa20*/  UPRMT UR8, UR29, 0x9910, URZ ;  /* 0x000099101d087896 */ /* 0x000fe2000800003f */
[----:B-1----:R1:W-:Y:S03]  /*fa30*/  @!P1 SYNCS.ARRIVE.TRANS64 RZ, [R11+URZ], R5 ;  /* 0x000000050bff99a7 */ /* 0x0023e6000800003f */
[----:B------:R-:W-:-:S06]  /*fa40*/  UISETP.NE.AND UP0, UPT, UR8, 0x2, UPT ;  /* 0x000000020800788c */ /* 0x000fcc000bf05270 */
[----:B------:R-:W-:-:S13]  /*fa50*/  PLOP3.LUT P0, PT, PT, PT, UP0, 0x80, 0x0 ;  /* 0x000000000000781c */ /* 0x000fda0003f0f008 */
[----:B-1----:R-:W-:Y:S05]  /*fa60*/  @P0 BRA `(.L_x_306) ;  /* 0x0000000000040947 */ /* 0x002fea0003800000 */
[----:B------:R-:W-:Y:S01]  /*fa70*/  BPT.TRAP 0x1 ;  /* 0x000000040000795c */ /* 0x000fe20000300000 */
.L_x_306:
[C---:B0-----:R-:W-:Y:S01]  /*fa80*/  LEA R4, R3.reuse, UR30, 0x1 ;  /* 0x0000001e03047c11 */ /* 0x041fe2000f8e08ff */
[----:B------:R-:W-:Y:S01]  /*fa90*/  VIADD R14, R14, 0xffffffff ;  /* 0xffffffff0e0e7836 */ /* 0x000fe20000000000 */
[----:B------:R-:W-:Y:S01]  /*faa0*/  R2UR UR11, R3 ;  /* 0x00000000030b72ca */ /* 0x000fe200000e0000 */
[----:B------:R-:W-:Y:S01]  /*fab0*/  UIADD3 UR14, UP0, UR32, 0xf0, URZ ;  /* 0x000000f0200e7890 */ /* 0x000fe2000ff1e03f */
[----:B------:R-:W-:Y:S01]  /*fac0*/  R2UR UR26, R12 ;  /* 0x000000000c1a72ca */ /* 0x000fe200000e0000 */
[----:B------:R-:W-:Y:S01]  /*fad0*/  IMAD.U32 R4, R4, 0x4000, R12 ;  /* 0x0000400004047824 */ /* 0x000fe200078e000c */
[----:B------:R-:W-:Y:S01]  /*fae0*/  R2UR UR27, R10 ;  /* 0x000000000a1b72ca */ /* 0x000fe200000e0000 */
[----:B------:R-:W-:Y:S01]  /*faf0*/  UIADD3 UR34, UP1, UR32, 0x1f0, URZ ;  /* 0x000001f020227890 */ /* 0x000fe2000ff3e03f */
[----:B------:R-:W-:Y:S01]  /*fb00*/  R2UR UR9, R11 ;  /* 0x000000000b0972ca */ /* 0x000fe200000e0000 */
[----:B------:R-:W-:Y:S01]  /*fb10*/  UIADD3.X UR15, URZ, UR33, URZ, UP0, !UPT ;  /* 0x000000213f0f7290 */ /* 0x000fe200087fe43f */
[----:B------:R-:W-:Y:S01]  /*fb20*/  R2UR UR8, R4 ;  /* 0x00000000040872ca */ /* 0x000fe200000e0000 */
[----:B------:R-:W-:Y:S01]  /*fb30*/  UPRMT UR23, URZ, 0x5410, UR22 ;  /* 0x000054103f177896 */ /* 0x000fe20008000016 */
[----:B------:R-:W-:Y:S01]  /*fb40*/  R2UR UR10, R13 ;  /* 0x000000000d0a72ca */ /* 0x000fe200000e0000 */
[----:B------:R-:W-:Y:S01]  /*fb50*/  VIADD R3, R3, 0x1 ;  /* 0x0000000103037836 */ /* 0x000fe20000000000 */
[----:B------:R-:W-:Y:S01]  /*fb60*/  R2UR UR12, R6 ;  /* 0x00000000060c72ca */ /* 0x000fe200000e0000 */
[----:B------:R-:W-:Y:S01]  /*fb70*/  ULEA UR11, UR11, UR7, 0xe ;  /* 0x000000070b0b7291 */ /* 0x000fe2000f8e703f */
[----:B------:R-:W-:Y:S01]  /*fb80*/  R2UR UR28, R7 ;  /* 0x00000000071c72ca */ /* 0x000fe200000e0000 */
[----:B------:R-:W-:Y:S01]  /*fb90*/  UPRMT UR36, URZ, 0x5410, UR20 ;  /* 0x000054103f247896 */ /* 0x000fe20008000014 */
[----:B------:R-:W-:Y:S01]  /*fba0*/  ISETP.GT.AND P1, PT, R14, 0x1, PT ;  /* 0x000000010e00780c */ /* 0x000fe20003f24270 */
[----:B------:R-:W-:Y:S01]  /*fbb0*/  UIADD3 UR26, UR26, 0x20100, UR11 ;  /* 0x000201001a1a7890 */ /* 0x000fe2000fffe00b */
[----:B------:R-:W-:Y:S01]  /*fbc0*/  ISETP.NE.AND P0, PT, R3, 0x4, PT ;  /* 0x000000040300780c */ /* 0x000fe20003f05270 */
[----:B------:R-:W-:Y:S01]  /*fbd0*/  UIADD3.X UR35, URZ, UR33, URZ, UP1, !UPT ;  /* 0x000000213f237290 */ /* 0x000fe20008ffe43f */
[----:B------:R-:W-:Y:S01]  /*fbe0*/  VIADD R13, R13, 0x80 ;  /* 0x000000800d0d7836 */ /* 0x000fe20000000000 */
[----:B------:R-:W-:Y:S01]  /*fbf0*/  UIADD3 UR8, UR8, 0x100, URZ ;  /* 0x0000010008087890 */ /* 0x000fe2000fffe03f */
[----:B------:R-:W-:Y:S01]  /*fc00*/  SEL R5, RZ, 0x1, P0 ;  /* 0x00000001ff057807 */ /* 0x000fe20000000000 */
[----:B------:R-:W-:Y:S01]  /*fc10*/  UMOV UR16, 0x0 ;  /* 0x0000000000107882 */ /* 0x000fe20000000000 */
[----:B------:R-:W-:Y:S01]  /*fc20*/  UMOV UR17, 0x10000000 ;  /* 0x1000000000117882 */ /* 0x000fe20000000000 */
[----:B------:R-:W-:Y:S01]  /*fc30*/  UMOV UR11, UR27 ;  /* 0x0000001b000b7c82 */ /* 0x000fe20008000000 */
[----:B------:R-:W-:-:S02]  /*fc40*/  LOP3.LUT R2, R2, R5, RZ, 0x3c, !PT ;  /* 0x0000000502027212 */ /* 0x000fc400078e3cff */
[----:B------:R-:W-:Y:S02]  /*fc50*/  SEL R3, R3, RZ, P0 ;  /* 0x000000ff03037207 */ /* 0x000fe40000000000 */
[----:B------:R0:W-:Y:S02]  /*fc60*/  UTMALDG.3D.MULTICAST [UR8], [UR14], UR23, desc[UR16] ;  /* 0x000010080e0073b4 */ /* 0x0001e40008011817 */
[----:B0-----:R-:W-:Y:S01]  /*fc70*/  UMOV UR8, UR26 ;  /* 0x0000001a00087c82 */ /* 0x001fe20008000000 */
[----:B------:R-:W-:Y:S02]  /*fc80*/  UMOV UR11, UR28 ;  /* 0x0000001c000b7c82 */ /* 0x000fe40008000000 */
[----:B------:R0:W-:Y:S02]  /*fc90*/  UTMALDG.3D.MULTICAST [UR8], [UR34], UR36, desc[UR16] ;  /* 0x00001008220073b4 */ /* 0x0001e40008011824 */
[----:B0-----:R-:W-:Y:S05]  /*fca0*/  @P1 BRA `(.L_x_307) ;  /* 0xfffffffc00341947 */ /* 0x001fea000383ffff */
.L_x_304:
[----:B------:R-:W-:Y:S05]  /*fcb0*/  BSYNC B1 ;  /* 0x0000000000017941 */ /* 0x000fea0003800000 */
.L_x_303:
[----:B------:R-:W2:Y:S01]  /*fcc0*/  LDL.LU R15, [R1+0x78] ;  /* 0x00007800010f7983 */ /* 0x000ea20000300800 */
[----:B------:R-:W-:Y:S01]  /*fcd0*/  LOP3.LUT P2, RZ, R9, 0xff, RZ, 0xc0, !PT ;  /* 0x000000ff09ff7812 */ /* 0x000fe2000784c0ff */
[----:B------:R-:W-:Y:S01]  /*fce0*/  VIADD R8, R8, UR19 ;  /* 0x0000001308087c36 */ /* 0x000fe20008000000 */
[----:B------:R-:W-:Y:S01]  /*fcf0*/  ULDC.64 UR8, c[0x0][0x650] ;  /* 0x0001940000087ab9 */ /* 0x000fe20000000a00 */
[----:B------:R-:W3:Y:S01]  /*fd00*/  LDL.LU R12, [R1+0x7c] ;  /* 0x00007c00010c7983 */ /* 0x000ee20000300800 */
[----:B------:R-:W-:Y:S01]  /*fd10*/  IMAD.U32 R5, RZ, RZ, UR19 ;  /* 0x00000013ff057e24 */ /* 0x000fe2000f8e00ff */
[----:B------:R-:W-:Y:S01]  /*fd20*/  BSSY B1, `(.L_x_308) ;  /* 0x0000070000017945 */ /* 0x000fe20003800000 */
[----:B------:R-:W-:Y:S01]  /*fd30*/  ISETP.GT.U32.AND P0, PT, R8, 0x3, PT ;  /* 0x000000030800780c */ /* 0x000fe20003f04070 */
[----:B------:R-:W-:Y:S01]  /*fd40*/  IMAD.MOV.U32 R7, RZ, RZ, -0x1 ;  /* 0xffffffffff077424 */ /* 0x000fe200078e00ff */
[----:B------:R-:W-:Y:S01]  /*fd50*/  SHF.R.U32.HI R2, RZ, 0x2, R8 ;  /* 0x00000002ff027819 */ /* 0x000fe20000011608 */
[----:B------:R-:W-:Y:S01]  /*fd60*/  IMAD.MOV.U32 R6, RZ, RZ, -0x1 ;  /* 0xffffffffff067424 */ /* 0x000fe200078e00ff */
[----:B------:R-:W-:Y:S01]  /*fd70*/  ISETP.LT.U32.AND P0, PT, R5, 0x4, P0 ;  /* 0x000000040500780c */ /* 0x000fe20000701070 */
[----:B------:R-:W-:Y:S01]  /*fd80*/  IMAD.MOV.U32 R5, RZ, RZ, -0x1 ;  /* 0xffffffffff057424 */ /* 0x000fe200078e00ff */
[----:B------:R-:W-:Y:S01]  /*fd90*/  LOP3.LUT R2, R2, 0x1, RZ, 0xc0, !PT ;  /* 0x0000000102027812 */ /* 0x000fe200078ec0ff */
[----:B------:R-:W0:Y:S01]  /*fda0*/  @P2 S2R R4, SR_CgaCtaId ;  /* 0x0000000000042919 */ /* 0x000e220000008800 */
[----:B------:R-:W-:-:S02]  /*fdb0*/  @P2 MOV R3, 0x400 ;  /* 0x0000040000032802 */ /* 0x000fc40000000f00 */
[----:B------:R-:W-:Y:S01]  /*fdc0*/  ISETP.NE.U32.AND P1, PT, R2, 0x1, PT ;  /* 0x000000010200780c */ /* 0x000fe20003f25070 */
[----:B------:R-:W-:Y:S01]  /*fdd0*/  IMAD.U32 R2, RZ, RZ, UR19 ;  /* 0x00000013ff027e24 */ /* 0x000fe2000f8e00ff */
[----:B------:R-:W-:Y:S02]  /*fde0*/  LOP3.LUT R8, R8, 0x3, RZ, 0xc0, !PT ;  /* 0x0000000308087812 */ /* 0x000fe400078ec0ff */
[----:B------:R-:W-:Y:S02]  /*fdf0*/  PRMT R9, RZ, 0x7610, R9 ;  /* 0x00007610ff097816 */ /* 0x000fe40000000009 */
[----:B------:R-:W-:-:S04]  /*fe00*/  ISETP.GT.U32.AND P1, PT, R2, 0x3, !P1 ;  /* 0x000000030200780c */ /* 0x000fc80004f24070 */
[----:B------:R-:W-:Y:S02]  /*fe10*/  SEL R2, RZ, 0x1, !P1 ;  /* 0x00000001ff027807 */ /* 0x000fe40004800000 */
[----:B0-----:R-:W-:-:S04]  /*fe20*/  @P2 LEA R3, R4, R3, 0x18 ;  /* 0x0000000304032211 */ /* 0x001fc800078ec0ff */
[----:B------:R0:W-:Y:S02]  /*fe30*/  @P2 SYNCS.ARRIVE.TRANS64.A1T0 RZ, [R3+URZ+0x58], RZ ;  /* 0x000058ff03ff29a7 */ /* 0x0001e4000810003f */
[----:B0-----:R-:W-:-:S04]  /*fe40*/  SEL R3, RZ, 0x1, !P0 ;  /* 0x00000001ff037807 */ /* 0x001fc80004000000 */
[----:B------:R-:W-:Y:S02]  /*fe50*/  LOP3.LUT R0, R2, R0, R3, 0x96, !PT ;  /* 0x0000000002007212 */ /* 0x000fe400078e9603 */
[----:B------:R-:W-:Y:S02]  /*fe60*/  PRMT R2, RZ, 0x7610, R2 ;  /* 0x00007610ff027816 */ /* 0x000fe40000000002 */
[----:B---3--:R-:W-:-:S04]  /*fe70*/  IADD3 R12, P2, R12, UR24, RZ ;  /* 0x000000180c0c7c10 */ /* 0x008fc8000ff5e0ff */
[----:B--2---:R-:W-:Y:S01]  /*fe80*/  IADD3.X R15, R15, UR21, RZ, P2, !PT ;  /* 0x000000150f0f7c10 */ /* 0x004fe200097fe4ff */
[----:B------:R0:W-:Y:S01]  /*fe90*/  STL [R1+0x7c], R12 ;  /* 0x00007c0c01007387 */ /* 0x0001e20000100800 */
[----:B------:R-:W-:-:S03]  /*fea0*/  ISETP.GE.U32.AND P2, PT, R12, UR8, PT ;  /* 0x000000080c007c0c */ /* 0x000fc6000bf46070 */
[----:B------:R0:W-:Y:S01]  /*feb0*/  STL [R1+0x78], R15 ;  /* 0x0000780f01007387 */ /* 0x0001e20000100800 */
[----:B------:R-:W-:-:S13]  /*fec0*/  ISETP.GE.U32.AND.EX P0, PT, R15, UR9, PT, P2 ;  /* 0x000000090f007c0c */ /* 0x000fda000bf06120 */
[----:B0-----:R-:W-:Y:S05]  /*fed0*/  @P0 BRA `(.L_x_309) ;  /* 0x0000000400500947 */ /* 0x001fea0003800000 */
[----:B------:R-:W-:Y:S01]  /*fee0*/  ULDC.64 UR8, c[0x0][0x628] ;  /* 0x00018a0000087ab9 */ /* 0x000fe20000000a00 */
[----:B------:R-:W0:Y:S01]  /*fef0*/  S2R R11, SR_CTAID.X ;  /* 0x00000000000b7919 */ /* 0x000e220000002500 */
[----:B------:R-:W-:Y:S01]  /*ff00*/  ISETP.NE.U32.AND P0, PT, RZ, UR8, PT ;  /* 0x00000008ff007c0c */ /* 0x000fe2000bf05070 */
[----:B------:R-:W-:Y:S01]  /*ff10*/  ULDC UR11, c[0x0][0x630] ;  /* 0x00018c00000b7ab9 */ /* 0x000fe20000000800 */
[----:B------:R-:W-:Y:S01]  /*ff20*/  IMAD.MOV.U32 R2, RZ, RZ, R12 ;  /* 0x000000ffff027224 */ /* 0x000fe200078e000c */
[----:B------:R-:W1:Y:S01]  /*ff30*/  S2R R10, SR_CTAID.Y ;  /* 0x00000000000a7919 */ /* 0x000e620000002600 */
[----:B------:R-:W-:Y:S01]  /*ff40*/  ISETP.NE.AND.EX P0, PT, RZ, UR9, PT, P0 ;  /* 0x00000009ff007c0c */ /* 0x000fe2000bf05300 */
[----:B------:R-:W-:-:S12]  /*ff50*/  IMAD.MOV.U32 R3, RZ, RZ, R15 ;  /* 0x000000ffff037224 */ /* 0x000fd800078e000f */
[----:B------:R-:W-:Y:S05]  /*ff60*/  @!P0 BRA `(.L_x_310) ;  /* 0x0000000000288947 */ /* 0x000fea0003800000 */
[----:B------:R-:W-:Y:S02]  /*ff70*/  ULDC UR10, c[0x0][0x634] ;  /* 0x00018d00000a7ab9 */ /* 0x000fe40000000800 */
[----:B------:R-:W-:-:S05]  /*ff80*/  IADD3 R7, P0, R12, UR10, RZ ;  /* 0x0000000a0c077c10 */ /* 0x000fca000ff1e0ff */
[----:B------:R-:W-:-:S04]  /*ff90*/  IMAD.X R13, RZ, RZ, R15, P0 ;  /* 0x000000ffff0d7224 */ /* 0x000fc800000e060f */
[----:B------:R-:W-:-:S04]  /*ffa0*/  IMAD.WIDE.U32 R4, R13, UR8, RZ ;  /* 0x000000080d047c25 */ /* 0x000fc8000f8e00ff */
[----:B------:R-:W-:-:S04]  /*ffb0*/  IMAD.WIDE.U32 R4, P0, R7, UR9, R4 ;  /* 0x0000000907047c25 */ /* 0x000fc8000f800004 */
[----:B------:R-:W-:-:S04]  /*ffc0*/  IMAD.WIDE.U32 R6, R7, UR8, RZ ;  /* 0x0000000807067c25 */ /* 0x000fc8000f8e00ff */
[----:B------:R-:W-:Y:S01]  /*ffd0*/  IMAD.X R3, RZ, RZ, RZ, P0 ;  /* 0x000000ffff037224 */ /* 0x000fe200000e06ff */
[----:B------:R-:W-:Y:S01]  /*ffe0*/  IADD3 RZ, P0, R7, R4, RZ ;  /* 0x0000000407ff7210 */ /* 0x000fe20007f1e0ff */
[----:B------:R-:W-:-:S04]  /*fff0*/  IMAD.MOV.U32 R2, RZ, RZ, R5 ;  /* 0x000000ffff027224 */ /* 0x000fc800078e0005 */
[----:B------:R-:W-:-:S08]  /*10000*/  IMAD.WIDE.U32.X R2, R13, UR9, R2, P0 ;  /* 0x000000090d027c25 */ /* 0x000fd000080e0402 */
.L_x_310:
[--C-:B------:R-:W-:Y:S01]  /*10010*/  SHF.R.U64 R6, R2, UR11, R3.reuse ;  /* 0x0000000b02067c19 */ /* 0x100fe20008001203 */
[----:B------:R-:W-:Y:S01]  /*10020*/  ULDC.64 UR8, c[0x0][0x620] ;  /* 0x0001880000087ab9 */ /* 0x000fe20000000a00 */
[----:B------:R-:W-:Y:S01]  /*10030*/  SHF.R.U32.HI R2, RZ, UR11, R3 ;  /* 0x0000000bff027c19 */ /* 0x000fe20008011603 */
[----:B------:R-:W-:Y:S01]  /*10040*/  IMAD.MOV.U32 R3, RZ, RZ, R15 ;  /* 0x000000ffff037224 */ /* 0x000fe200078e000f */
[----:B------:R-:W-:Y:S01]  /*10050*/  IADD3 R5, P0, RZ, -R6, RZ ;  /* 0x80000006ff057210 */ /* 0x000fe20007f1e0ff */
[----:B------:R-:W2:Y:S01]  /*10060*/  LDC R16, c[0x0][0x144] ;  /* 0x00005100ff107b82 */ /* 0x000ea20000000800 */
[----:B0-----:R-:W-:Y:S01]  /*10070*/  I2FP.F32.U32 R7, R11 ;  /* 0x0000000b00077245 */ /* 0x001fe20000201000 */
[----:B------:R-:W-:Y:S01]  /*10080*/  ULDC.64 UR14, c[0x0][0x640] ;  /* 0x00019000000e7ab9 */ /* 0x000fe20000000a00 */
[----:B------:R-:W-:Y:S01]  /*10090*/  ULDC UR10, c[0x0][0x608] ;  /* 0x00018200000a7ab9 */ /* 0x000fe20000000800 */
[----:B------:R-:W-:Y:S01]  /*100a0*/  IMAD.X R2, RZ, RZ, ~R2, P0 ;  /* 0x000000ffff027224 */ /* 0x000fe200000e0e02 */
[----:B------:R-:W-:-:S03]  /*100b0*/  ISETP.NE.U32.AND P0, PT, RZ, UR14, PT ;  /* 0x0000000eff007c0c */ /* 0x000fc6000bf05070 */
[----:B------:R-:W-:Y:S01]  /*100c0*/  IMAD R4, R2, UR8, RZ ;  /* 0x0000000802047c24 */ /* 0x000fe2000f8e02ff */
[----:B------:R-:W0:Y:S01]  /*100d0*/  LDC R13, c[0x0][0x148] ;  /* 0x00005200ff0d7b82 */ /* 0x000e220000000800 */
[----:B------:R-:W-:Y:S01]  /*100e0*/  IMAD.MOV.U32 R2, RZ, RZ, R12 ;  /* 0x000000ffff027224 */ /* 0x000fe200078e000c */
[----:B------:R-:W-:-:S03]  /*100f0*/  ISETP.NE.AND.EX P0, PT, RZ, UR15, PT, P0 ;  /* 0x0000000fff007c0c */ /* 0x000fc6000bf05300 */
[----:B------:R-:W-:Y:S01]  /*10100*/  IMAD.WIDE.U32 R2, R5, UR8, R2 ;  /* 0x0000000805027c25 */ /* 0x000fe2000f8e0002 */
[----:B------:R-:W-:-:S03]  /*10110*/  ULDC UR8, c[0x0][0x150] ;  /* 0x0000540000087ab9 */ /* 0x000fc60000000800 */
[----:B------:R-:W-:Y:S02]  /*10120*/  IMAD R5, R5, UR9, R4 ;  /* 0x0000000905057c24 */ /* 0x000fe4000f8e0204 */
[----:B------:R-:W-:Y:S01]  /*10130*/  FMUL R4, R7, UR8 ;  /* 0x0000000807047c20 */ /* 0x000fe20008400000 */
[----:B------:R-:W-:Y:S01]  /*10140*/  ULDC UR8, c[0x0][0x618] ;  /* 0x0001860000087ab9 */ /* 0x000fe20000000800 */
[----:B------:R-:W-:Y:S01]  /*10150*/  ULDC UR9, c[0x0][0x154] ;  /* 0x0000550000097ab9 */ /* 0x000fe20000000800 */
[----:B------:R-:W-:-:S03]  /*10160*/  IMAD.IADD R3, R3, 0x1, R5 ;  /* 0x0000000103037824 */ /* 0x000fc600078e0205 */
[----:B------:R-:W3:Y:S02]  /*10170*/  F2I.U32.TRUNC.NTZ R4, R4 ;  /* 0x0000000400047305 */ /* 0x000ee4000020f000 */
[----:B------:R-:W-:Y:S02]  /*10180*/  SHF.R.U64 R7, R2, UR8, R3 ;  /* 0x0000000802077c19 */ /* 0x000fe40008001203 */
[----:B-1----:R-:W-:-:S05]  /*10190*/  I2FP.F32.U32 R2, R10 ;  /* 0x0000000a00027245 */ /* 0x002fca0000201000 */
[----:B------:R-:W-:Y:S01]  /*101a0*/  FMUL R5, R2, UR9 ;  /* 0x0000000902057c20 */ /* 0x000fe20008400000 */
[----:B------:R-:W-:Y:S01]  /*101b0*/  SHF.R.U32.HI R2, RZ, UR8, R3 ;  /* 0x00000008ff027c19 */ /* 0x000fe20008011603 */
[----:B------:R-:W-:Y:S02]  /*101c0*/  ULDC UR8, c[0x0][0x658] ;  /* 0x0001960000087ab9 */ /* 0x000fe40000000800 */
[----:B------:R1:W4:Y:S01]  /*101d0*/  F2I.U32.TRUNC.NTZ R15, R5 ;  /* 0x00000005000f7305 */ /* 0x000322000020f000 */
[--C-:B------:R-:W-:Y:S02]  /*101e0*/  SHF.R.U64 R14, R7, UR10, R2.reuse ;  /* 0x0000000a070e7c19 */ /* 0x100fe40008001202 */
[----:B------:R-:W-:Y:S01]  /*101f0*/  SHF.R.U32.HI R3, RZ, UR10, R2 ;  /* 0x0000000aff037c19 */ /* 0x000fe20008011602 */
[----:B---3--:R-:W-:-:S03]  /*10200*/  IMAD.MOV R2, RZ, RZ, -R4 ;  /* 0x000000ffff027224 */ /* 0x008fc600078e0a04 */
[----:B------:R-:W-:Y:S01]  /*10210*/  SHF.R.U64 R12, R14, UR8, R3 ;  /* 0x000000080e0c7c19 */ /* 0x000fe20008001203 */
[----:B--2---:R-:W-:Y:S01]  /*10220*/  IMAD R17, R16, R2, R11 ;  /* 0x0000000210117224 */ /* 0x004fe200078e020b */
[----:B------:R-:W-:-:S03]  /*10230*/  SHF.R.U32.HI R4, RZ, UR8, R3 ;  /* 0x00000008ff047c19 */ /* 0x000fc60008011603 */
[----:B------:R-:W-:Y:S02]  /*10240*/  IMAD.MOV.U32 R2, RZ, RZ, R12 ;  /* 0x000000ffff027224 */ /* 0x000fe400078e000c */
[----:B------:R-:W-:Y:S01]  /*10250*/  IMAD.MOV.U32 R3, RZ, RZ, R4 ;  /* 0x000000ffff037224 */ /* 0x000fe200078e0004 */
[----:B-1--4-:R-:W-:Y:S06]  /*10260*/  @!P0 BRA `(.L_x_311) ;  /* 0x0000000000288947 */ /* 0x012fec0003800000 */
[----:B------:R-:W-:Y:S02]  /*10270*/  ULDC UR8, c[0x0][0x64c] ;  /* 0x0001930000087ab9 */ /* 0x000fe40000000800 */
[----:B------:R-:W-:-:S05]  /*10280*/  IADD3 R3, P0, R12, UR8, RZ ;  /* 0x000000080c037c10 */ /* 0x000fca000ff1e0ff */
[----:B------:R-:W-:-:S04]  /*10290*/  IMAD.X R11, RZ, RZ, R4, P0 ;  /* 0x000000ffff0b7224 */ /* 0x000fc800000e0604 */
[----:B------:R-:W-:-:S04]  /*102a0*/  IMAD.WIDE.U32 R4, R11, UR14, RZ ;  /* 0x0000000e0b047c25 */ /* 0x000fc8000f8e00ff */
[----:B------:R-:W-:-:S04]  /*102b0*/  IMAD.WIDE.U32 R4, P0, R3, UR15, R4 ;  /* 0x0000000f03047c25 */ /* 0x000fc8000f800004 */
[----:B------:R-:W-:-:S04]  /*102c0*/  IMAD.WIDE.U32 R2, R3, UR14, RZ ;  /* 0x0000000e03027c25 */ /* 0x000fc8000f8e00ff */
[----:B------:R-:W-:Y:S01]  /*102d0*/  IMAD.MOV.U32 R2, RZ, RZ, R5 ;  /* 0x000000ffff027224 */ /* 0x000fe200078e0005 */
[----:B------:R-:W-:Y:S01]  /*102e0*/  IADD3 RZ, P1, R3, R4, RZ ;  /* 0x0000000403ff7210 */ /* 0x000fe20007f3e0ff */
[----:B------:R-:W-:-:S04]  /*102f0*/  IMAD.X R3, RZ, RZ, RZ, P0 ;  /* 0x000000ffff037224 */ /* 0x000fc800000e06ff */
[----:B------:R-:W-:-:S08]  /*10300*/  IMAD.WIDE.U32.X R2, R11, UR15, R2, P1 ;  /* 0x0000000f0b027c25 */ /* 0x000fd000088e0402 */
.L_x_311:
[----:B------:R-:W-:Y:S01]  /*10310*/  ULDC UR8, c[0x0][0x648] ;  /* 0x0001920000087ab9 */ /* 0x000fe20000000800 */
[----:B------:R-:W-:Y:S01]  /*10320*/  IMAD.MOV R15, RZ, RZ, -R15 ;  /* 0x000000ffff0f7224 */ /* 0x000fe200078e0a0f */
[----:B------:R-:W-:Y:S01]  /*10330*/  SHF.R.U64 R3, R2, UR8, R3 ;  /* 0x0000000802037c19 */ /* 0x000fe20008001203 */
[----:B------:R-:W-:Y:S01]  /*10340*/  ULDC UR8, c[0x0][0x638] ;  /* 0x00018e0000087ab9 */ /* 0x000fe20000000800 */
[----:B------:R-:W-:Y:S01]  /*10350*/  LOP3.LUT R2, R14, UR18, RZ, 0xc0, !PT ;  /* 0x000000120e027c12 */ /* 0x000fe2000f8ec0ff */
[----:B0-----:R-:W-:Y:S01]  /*10360*/  @P4 IMAD R17, R13, R15, R10 ;  /* 0x0000000f0d114224 */ /* 0x001fe200078e020a */
[----:B------:R-:W-:Y:S01]  /*10370*/  LOP3.LUT R7, R7, UR4, RZ, 0xc0, !PT ;  /* 0x0000000407077c12 */ /* 0x000fe2000f8ec0ff */
[----:B------:R-:W-:Y:S01]  /*10380*/  IMAD.MOV R5, RZ, RZ, -R3 ;  /* 0x000000ffff057224 */ /* 0x000fe200078e0a03 */
[----:B------:R-:W-:Y:S01]  /*10390*/  ULDC UR9, c[0x0][0x610] ;  /* 0x0001840000097ab9 */ /* 0x000fe20000000800 */
[----:B------:R-:W-:Y:S02]  /*103a0*/  IMAD R2, R3, UR5, R2 ;  /* 0x0000000503027c24 */ /* 0x000fe4000f8e0202 */
[----:B------:R-:W-:Y:S01]  /*103b0*/  IMAD R12, R5, UR8, R12 ;  /* 0x00000008050c7c24 */ /* 0x000fe2000f8e020c */
[----:B------:R-:W-:Y:S01]  /*103c0*/  ULDC UR8, c[0x0][0x600] ;  /* 0x0001800000087ab9 */ /* 0x000fe20000000800 */
[----:B------:R-:W-:-:S02]  /*103d0*/  IMAD R5, R2, UR9, R17 ;  /* 0x0000000902057c24 */ /* 0x000fc4000f8e0211 */
[----:B------:R-:W-:Y:S02]  /*103e0*/  IMAD R12, R12, UR8, R7 ;  /* 0x000000080c0c7c24 */ /* 0x000fe4000f8e0207 */
[----:B------:R-:W-:-:S03]  /*103f0*/  IMAD.MOV.U32 R2, RZ, RZ, 0x1 ;  /* 0x00000001ff027424 */ /* 0x000fc600078e00ff */
[----:B------:R-:W-:Y:S02]  /*10400*/  SEL R7, R12, R5, !P4 ;  /* 0x000000050c077207 */ /* 0x000fe40006000000 */
[----:B------:R-:W-:-:S07]  /*10410*/  SEL R5, R5, R12, !P4 ;  /* 0x0000000c05057207 */ /* 0x000fce0006000000 */
.L_x_309:
[----:B------:R-:W-:Y:S05]  /*10420*/  BSYNC B1 ;  /* 0x0000000000017941 */ /* 0x000fea0003800000 */
.L_x_308:
[----:B------:R-:W-:-:S13]  /*10430*/  LOP3.LUT P0, RZ, R2, 0xff, RZ, 0xc0, !PT ;  /* 0x000000ff02ff7812 */ /* 0x000fda000780c0ff */
[----:B------:R-:W-:Y:S05]  /*10440*/  @P0 BRA `(.L_x_312) ;  /* 0xfffffff400140947 */ /* 0x000fea000383ffff */
[----:B------:R-:W-:Y:S05]  /*10450*/  BSYNC B0 ;  /* 0x0000000000007941 */ /* 0x000fea0003800000 */
.L_x_301:
[----:B------:R-:W-:-:S03]  /*10460*/  UMOV UR8, 0xffffffff ;  /* 0xffffffff00087882 */ /* 0x000fc60000000000 */
[----:B------:R-:W-:Y:S05]  /*10470*/  BRA.DIV UR8, `(.L_x_313) ;  /* 0x0000000608287947 */ /* 0x000fea000b800000 */
[----:B------:R-:W-:-:S13]  /*10480*/  ELECT P0, URZ, PT ;  /* 0x00000000003f782f */ /* 0x000fda0003800000 */
.L_x_327:
[----:B------:R-:W-:Y:S04]  /*10490*/  BSSY B0, `(.L_x_314) ;  /* 0x000002c000007945 */ /* 0x000fe80003800000 */
[----:B------:R-:W-:Y:S05]  /*104a0*/  @!P0 BRA `(.L_x_315) ;  /* 0x0000000000a88947 */ /* 0x000fea0003800000 */
[----:B------:R-:W-:-:S04]  /*104b0*/  ULOP3.LUT UR8, UR13, 0x2, URZ, 0xfc, !UPT ;  /* 0x000000020d087892 */ /* 0x000fc8000f8efc3f */
[----:B------:R-:W-:-:S06]  /*104c0*/  UISETP.NE.AND UP0, UPT, UR8, 0x3, UPT ;  /* 0x000000030800788c */ /* 0x000fcc000bf05270 */
[----:B------:R-:W-:-:S13]  /*104d0*/  PLOP3.LUT P0, PT, PT, PT, UP0, 0x80, 0x0 ;  /* 0x000000000000781c */ /* 0x000fda0003f0f008 */
[----:B------:R-:W-:Y:S05]  /*104e0*/  @!P0 BRA `(.L_x_316) ;  /* 0x0000000000048947 */ /* 0x000fea0003800000 */
[----:B------:R-:W-:Y:S01]  /*104f0*/  BPT.TRAP 0x1 ;  /* 0x000000040000795c */ /* 0x000fe20000300000 */
.L_x_316:
[----:B------:R-:W0:Y:S01]  /*10500*/  S2R R3, SR_CgaCtaId ;  /* 0x0000000000037919 */ /* 0x000e220000008800 */
[----:B------:R-:W-:-:S04]  /*10510*/  MOV R2, 0x400 ;  /* 0x0000040000027802 */ /* 0x000fc80000000f00 */
[----:B0-----:R-:W-:Y:S02]  /*10520*/  LEA R3, R3, R2, 0x18 ;  /* 0x0000000203037211 */ /* 0x001fe400078ec0ff */
[----:B------:R-:W-:-:S03]  /*10530*/  SHF.L.U32 R2, R0, 0x1f, RZ ;  /* 0x0000001f00027819 */ /* 0x000fc600000006ff */
[----:B------:R-:W-:-:S04]  /*10540*/  VIADD R3, R3, 0x20 ;  /* 0x0000002003037836 */ /* 0x000fc80000000000 */
[C---:B------:R-:W-:Y:S02]  /*10550*/  IMAD R7, R8.reuse, 0x8, R3 ;  /* 0x0000000808077824 */ /* 0x040fe400078e0203 */
[----:B------:R-:W-:Y:S02]  /*10560*/  VIADD R8, R8, 0x1 ;  /* 0x0000000108087836 */ /* 0x000fe40000000000 */
[----:B------:R-:W0:Y:S03]  /*10570*/  SYNCS.PHASECHK.TRANS64.TRYWAIT P0, [R7+URZ], R2 ;  /* 0x00000002070075a7 */ /* 0x000e26000800017f */
[----:B------:R-:W-:-:S04]  /*10580*/  ISETP.NE.AND P1, PT, R8, 0x4, PT ;  /* 0x000000040800780c */ /* 0x000fc80003f25270 */
[----:B------:R-:W-:Y:S02]  /*10590*/  SEL R5, RZ, 0x1, P1 ;  /* 0x00000001ff057807 */ /* 0x000fe40000800000 */
[----:B------:R-:W-:Y:S02]  /*105a0*/  SEL R8, R8, RZ, P1 ;  /* 0x000000ff08087207 */ /* 0x000fe40000800000 */
[----:B------:R-:W-:-:S03]  /*105b0*/  LOP3.LUT R5, R0, R5, RZ, 0x3c, !PT ;  /* 0x0000000500057212 */ /* 0x000fc600078e3cff */
[----:B------:R-:W-:Y:S01]  /*105c0*/  IMAD R9, R8, 0x8, R3 ;  /* 0x0000000808097824 */ /* 0x000fe200078e0203 */
[----:B------:R-:W-:Y:S01]  /*105d0*/  SHF.L.U32 R4, R5, 0x1f, RZ ;  /* 0x0000001f05047819 */ /* 0x000fe200000006ff */
[----:B0-----:R-:W-:Y:S06]  /*105e0*/  @!P0 BRA `(.L_x_317) ;  /* 0x0000000000ec8947 */ /* 0x001fec0003800000 */
.L_x_328:
[----:B------:R-:W1:Y:S01]  /*105f0*/  SYNCS.PHASECHK.TRANS64.TRYWAIT P0, [R9+URZ], R4 ;  /* 0x00000004090075a7 */ /* 0x000e62000800017f */
[----:B------:R-:W-:-:S05]  /*10600*/  VIADD R0, R8, 0x1 ;  /* 0x0000000108007836 */ /* 0x000fca0000000000 */
[----:B------:R-:W-:-:S04]  /*10610*/  ISETP.NE.AND P1, PT, R0, 0x4, PT ;  /* 0x000000040000780c */ /* 0x000fc80003f25270 */
[----:B0-----:R-:W-:Y:S02]  /*10620*/  SEL R2, RZ, 0x1, P1 ;  /* 0x00000001ff027807 */ /* 0x001fe40000800000 */
[----:B------:R-:W-:Y:S02]  /*10630*/  SEL R0, R0, RZ, P1 ;  /* 0x000000ff00007207 */ /* 0x000fe40000800000 */
[----:B------:R-:W-:-:S03]  /*10640*/  LOP3.LUT R7, R5, R2, RZ, 0x3c, !PT ;  /* 0x0000000205077212 */ /* 0x000fc600078e3cff */
[----:B------:R-:W-:Y:S01]  /*10650*/  IMAD R6, R0, 0x8, R3 ;  /* 0x0000000800067824 */ /* 0x000fe200078e0203 */
[----:B------:R-:W-:Y:S01]  /*10660*/  SHF.L.U32 R5, R7, 0x1f, RZ ;  /* 0x0000001f07057819 */ /* 0x000fe200000006ff */
[----:B-1----:R-:W-:Y:S06]  /*10670*/  @!P0 BRA `(.L_x_318) ;  /* 0x0000000000dc8947 */ /* 0x002fec0003800000 */
.L_x_329:
[----:B------:R-:W1:Y:S01]  /*10680*/  SYNCS.PHASECHK.TRANS64.TRYWAIT P0, [R6+URZ], R5 ;  /* 0x00000005060075a7 */ /* 0x000e62000800017f */
[----:B------:R-:W-:-:S05]  /*10690*/  VIADD R0, R0, 0x1 ;  /* 0x0000000100007836 */ /* 0x000fca0000000000 */
[----:B------:R-:W-:-:S04]  /*106a0*/  ISETP.NE.AND P1, PT, R0, 0x4, PT ;  /* 0x000000040000780c */ /* 0x000fc80003f25270 */
[----:B------:R-:W-:Y:S02]  /*106b0*/  SEL R2, RZ, 0x1, P1 ;  /* 0x00000001ff027807 */ /* 0x000fe40000800000 */
[----:B------:R-:W-:Y:S02]  /*106c0*/  SEL R0, R0, RZ, P1 ;  /* 0x000000ff00007207 */ /* 0x000fe40000800000 */
[----:B------:R-:W-:Y:S01]  /*106d0*/  LOP3.LUT R2, R7, R2, RZ, 0x3c, !PT ;  /* 0x0000000207027212 */ /* 0x000fe200078e3cff */
[----:B-1----:R-:W-:Y:S06]  /*106e0*/  @!P0 BRA `(.L_x_319) ;  /* 0x0000000000d48947 */ /* 0x002fec0003800000 */
.L_x_330:
[----:B------:R-:W-:Y:S01]  /*106f0*/  IMAD R3, R0, 0x8, R3 ;  /* 0x0000000800037824 */ /* 0x000fe200078e0203 */
[----:B------:R-:W-:-:S07]  /*10700*/  SHF.L.U32 R0, R2, 0x1f, RZ ;  /* 0x0000001f02007819 */ /* 0x000fce00000006ff */
.L_x_320:
[----:B--2---:R2:W3:Y:S02]  /*10710*/  SYNCS.PHASECHK.TRANS64.TRYWAIT P0, [R3+URZ], R0 ;  /* 0x00000000030075a7 */ /* 0x0044e4000800017f */
[----:B---3--:R-:W-:Y:S05]  /*10720*/  @!P0 NANOSLEEP.SYNCS 0x989680 ;  /* 0x009896800000895d */ /* 0x008fea0003900000 */
[----:B------:R-:W3:Y:S02]  /*10730*/  @!P0 SYNCS.PHASECHK.TRANS64 P0, [R3+URZ], R0 ;  /* 0x00000000030085a7 */ /* 0x000ee4000800007f */
[----:B---3--:R-:W-:Y:S05]  /*10740*/  @!P0 BRA `(.L_x_320) ;  /* 0xfffffffc00f08947 */ /* 0x008fea000383ffff */
.L_x_315:
[----:B------:R-:W-:Y:S05]  /*10750*/  BSYNC B0 ;  /* 0x0000000000007941 */ /* 0x000fea0003800000 */
.L_x_314:
[----:B------:R-:W-:Y:S05]  /*10760*/  EXIT ;  /* 0x000000000000794d */ /* 0x000fea0003800000 */
.L_x_21:
[----:B-1----:R-:W-:-:S04]  /*10770*/  IMAD.U32 R3, RZ, RZ, UR6 ;  /* 0x00000006ff037e24 */ /* 0x002fc8000f8e00ff */
[----:B------:R1:W2:Y:S03]  /*10780*/  SYNCS.PHASECHK.TRANS64.TRYWAIT P0, [R3+URZ], R0 ;  /* 0x00000000030075a7 */ /* 0x0002a6000800017f */
[----:B--2---:R-:W-:Y:S05]  /*10790*/  @!P0 NANOSLEEP.SYNCS 0x989680 ;  /* 0x009896800000895d */ /* 0x004fea0003900000 */
[----:B------:R-:W2:Y:S02]  /*107a0*/  @!P0 SYNCS.PHASECHK.TRANS64 P0, [R3+URZ], R0 ;  /* 0x00000000030085a7 */ /* 0x000ea4000800007f */
[----:B--2---:R-:W-:Y:S05]  /*107b0*/  @!P0 BRA `(.L_x_21) ;  /* 0xfffffffc00ec8947 */ /* 0x004fea000383ffff */
[----:B------:R-:W-:Y:S05]  /*107c0*/  BRA `(.L_x_20) ;  /* 0xffffff1400947947 */ /* 0x000fea000383ffff */
.L_x_27:
[----:B-----5:R2:W-:Y:S02]  /*107d0*/  STL [R1+0x88], R0 ;  /* 0x0000880001007387 */ /* 0x0205e40000100800 */
[----:B--2---:R-:W-:-:S04]  /*107e0*/  IMAD.U32 R0, RZ, RZ, UR16 ;  /* 0x00000010ff007e24 */ /* 0x004fc8000f8e00ff */
[----:B------:R2:W3:Y:S03]  /*107f0*/  SYNCS.PHASECHK.TRANS64.TRYWAIT P0, [R0+URZ], R229 ;  /* 0x000000e5000075a7 */ /* 0x0004e6000800017f */
[----:B---3--:R-:W-:Y:S05]  /*10800*/  @!P0 NANOSLEEP.SYNCS 0x989680 ;  /* 0x009896800000895d */ /* 0x008fea0003900000 */
[----:B------:R2:W3:Y:S02]  /*10810*/  @!P0 SYNCS.PHASECHK.TRANS64 P0, [R0+URZ], R229 ;  /* 0x000000e5000085a7 */ /* 0x0004e4000800007f */
[----:B--2---:R2:W5:Y:S02]  /*10820*/  LDL.LU R0, [R1+0x88] ;  /* 0x0000880001007983 */ /* 0x0045640000300800 */
[----:B--23--:R-:W-:Y:S05]  /*10830*/  @!P0 BRA `(.L_x_27) ;  /* 0xfffffffc00e48947 */ /* 0x00cfea000383ffff */
[----:B------:R-:W-:Y:S05]  /*10840*/  BRA `(.L_x_26) ;  /* 0xffffff2800607947 */ /* 0x000fea000383ffff */
.L_x_302:
[----:B------:R-:W-:Y:S01]  /*10850*/  BSSY B1, `(.L_x_321) ;  /* 0x0000006000017945 */ /* 0x000fe20003800000 */
[----:B------:R-:W-:-:S07]  /*10860*/  IMAD.MOV.U32 R2, RZ, RZ, -0x1 ;  /* 0xffffffffff027424 */ /* 0x000fce00078e00ff */
[----:B------:R-:W-:Y:S05]  /*10870*/  WARPSYNC.COLLECTIVE R2, `(.L_x_322) ;  /* 0x00000000020c7348 */ /* 0x000fea0003c00000 */
[----:B------:R-:W-:Y:S02]  /*10880*/  ELECT P0, UR62, PT ;  /* 0x00000000003e782f */ /* 0x000fe40003800000 */
[----:B------:R-:W-:Y:S01]  /*10890*/  MOV R2, UR62 ;  /* 0x0000003e00027c02 */ /* 0x000fe20008000f00 */
[----:B------:R-:W-:Y:S10]  /*108a0*/  ENDCOLLECTIVE ;  /* 0x000000000000791b */ /* 0x000ff40003800000 */
.L_x_322:
[----:B------:R-:W-:Y:S05]  /*108b0*/  BSYNC B1 ;  /* 0x0000000000017941 */ /* 0x000fea0003800000 */
.L_x_321:
[----:B------:R-:W-:Y:S05]  /*108c0*/  BRA `(.L_x_323) ;  /* 0xfffffff000007947 */ /* 0x000fea000383ffff */
.L_x_305:
[----:B0-----:R0:W2:Y:S02]  /*108d0*/  SYNCS.PHASECHK.TRANS64.TRYWAIT P0, [R11+URZ+0x20], R4 ;  /* 0x000020040b0075a7 */ /* 0x0010a4000800017f */
[----:B--2---:R-:W-:Y:S05]  /*108e0*/  @!P0 NANOSLEEP.SYNCS 0x989680 ;  /* 0x009896800000895d */ /* 0x004fea0003900000 */
[----:B------:R-:W2:Y:S02]  /*108f0*/  @!P0 SYNCS.PHASECHK.TRANS64 P0, [R11+URZ+0x20], R4 ;  /* 0x000020040b0085a7 */ /* 0x000ea4000800007f */
[----:B--2---:R-:W-:Y:S05]  /*10900*/  @!P0 BRA `(.L_x_305) ;  /* 0xfffffffc00f08947 */ /* 0x004fea000383ffff */
[----:B------:R-:W-:Y:S05]  /*10910*/  BRA `(.L_x_324) ;  /* 0xfffffff000407947 */ /* 0x000fea000383ffff */
.L_x_313:
[----:B------:R-:W-:Y:S01]  /*10920*/  BSSY B0, `(.L_x_325) ;  /* 0x0000006000007945 */ /* 0x000fe20003800000 */
[----:B------:R-:W-:-:S07]  /*10930*/  IMAD.MOV.U32 R2, RZ, RZ, -0x1 ;  /* 0xffffffffff027424 */ /* 0x000fce00078e00ff */
[----:B------:R-:W-:Y:S05]  /*10940*/  WARPSYNC.COLLECTIVE R2, `(.L_x_326) ;  /* 0x00000000020c7348 */ /* 0x000fea0003c00000 */
[----:B------:R-:W-:Y:S02]  /*10950*/  ELECT P0, UR62, PT ;  /* 0x00000000003e782f */ /* 0x000fe40003800000 */
[----:B------:R-:W-:Y:S01]  /*10960*/  MOV R2, UR62 ;  /* 0x0000003e00027c02 */ /* 0x000fe20008000f00 */
[----:B------:R-:W-:Y:S10]  /*10970*/  ENDCOLLECTIVE ;  /* 0x000000000000791b */ /* 0x000ff40003800000 */
.L_x_326:
[----:B------:R-:W-:Y:S05]  /*10980*/  BSYNC B0 ;  /* 0x0000000000007941 */ /* 0x000fea0003800000 */
.L_x_325:
[----:B------:R-:W-:Y:S05]  /*10990*/  BRA `(.L_x_327) ;  /* 0xfffffff800bc7947 */ /* 0x000fea000383ffff */
.L_x_317:
[----:B0-----:R0:W1:Y:S02]  /*109a0*/  SYNCS.PHASECHK.TRANS64.TRYWAIT P0, [R7+URZ], R2 ;  /* 0x00000002070075a7 */ /* 0x001064000800017f */
[----:B-1----:R-:W-:Y:S05]  /*109b0*/  @!P0 NANOSLEEP.SYNCS 0x989680 ;  /* 0x009896800000895d */ /* 0x002fea0003900000 */
[----:B------:R-:W1:Y:S02]  /*109c0*/  @!P0 SYNCS.PHASECHK.TRANS64 P0, [R7+URZ], R2 ;  /* 0x00000002070085a7 */ /* 0x000e64000800007f */
[----:B-1----:R-:W-:Y:S05]  /*109d0*/  @!P0 BRA `(.L_x_317) ;  /* 0xfffffffc00f08947 */ /* 0x002fea000383ffff */
[----:B------:R-:W-:Y:S05]  /*109e0*/  BRA `(.L_x_328) ;  /* 0xfffffffc00007947 */ /* 0x000fea000383ffff */
.L_x_318:
[----:B0-----:R0:W1:Y:S02]  /*109f0*/  SYNCS.PHASECHK.TRANS64.TRYWAIT P0, [R9+URZ], R4 ;  /* 0x00000004090075a7 */ /* 0x001064000800017f */
[----:B-1----:R-:W-:Y:S05]  /*10a00*/  @!P0 NANOSLEEP.SYNCS 0x989680 ;  /* 0x009896800000895d */ /* 0x002fea0003900000 */
[----:B------:R-:W1:Y:S02]  /*10a10*/  @!P0 SYNCS.PHASECHK.TRANS64 P0, [R9+URZ], R4 ;  /* 0x00000004090085a7 */ /* 0x000e64000800007f */
[----:B-1----:R-:W-:Y:S05]  /*10a20*/  @!P0 BRA `(.L_x_318) ;  /* 0xfffffffc00f08947 */ /* 0x002fea000383ffff */
[----:B------:R-:W-:Y:S05]  /*10a30*/  BRA `(.L_x_329) ;  /* 0xfffffffc00107947 */ /* 0x000fea000383ffff */
.L_x_319:
[----:B-1----:R1:W2:Y:S02]  /*10a40*/  SYNCS.PHASECHK.TRANS64.TRYWAIT P0, [R6+URZ], R5 ;  /* 0x00000005060075a7 */ /* 0x0022a4000800017f */
[----:B--2---:R-:W-:Y:S05]  /*10a50*/  @!P0 NANOSLEEP.SYNCS 0x989680 ;  /* 0x009896800000895d */ /* 0x004fea0003900000 */
[----:B------:R-:W2:Y:S02]  /*10a60*/  @!P0 SYNCS.PHASECHK.TRANS64 P0, [R6+URZ], R5 ;  /* 0x00000005060085a7 */ /* 0x000ea4000800007f */
[----:B--2---:R-:W-:Y:S05]  /*10a70*/  @!P0 BRA `(.L_x_319) ;  /* 0xfffffffc00f08947 */ /* 0x004fea000383ffff */
[----:B------:R-:W-:Y:S05]  /*10a80*/  BRA `(.L_x_330) ;  /* 0xfffffffc00187947 */ /* 0x000fea000383ffff */
.L_x_331:
[----:B------:R-:W-:-:S00]  /*10a90*/  BRA `(.L_x_331) ;  /* 0xfffffffc00fc7947 */ /* 0x000fc0000383ffff */
[----:B------:R-:W-:-:S00]  /*10aa0*/  NOP ;  /* 0x0000000000007918 */ /* 0x000fc00000000000 */
        /* <DEDUP_REMOVED lines=13> */
.L_x_332:


//--------------------- .nv.shared._ZN7cutlass13device_kernelINS_4gemm6kernel13GemmUniversalIN4cute5tupleIJiiiiEEENS1_10collective13CollectiveMmaINS1_37MainloopSm90TmaGmmaWarpSpecializedFP8ILi4ENS5_IJNS4_1CILi2EEESB_NSA_ILi1EEEEEENS1_35KernelTmaWarpSpecializedCooperativeEEENS5_IJNSA_ILi256EEENSA_ILi128EEESH_EEENS_12float_e5m2_tENS5_IJlSC_lEEESJ_SK_NS4_8TiledMMAINS4_8MMA_AtomIJNS4_4SM904GMMA31MMA_64x128x32_F32E5M2E5M2_SS_TNILNSO_7ScaleInE1ELSQ_1EEEEEENS4_6LayoutINS5_IJSB_SC_SC_EEENS5_IJSC_NSA_ILi0EEESV_EEEEENS5_IJNS4_10UnderscoreESY_SY_EEEEENS4_23SM90_TMA_LOAD_MULTICASTENS4_14ComposedLayoutINS4_7SwizzleILi3ELi4ELi3EEENS4_18smem_ptr_flag_bitsILi8EEENST_INS5_IJNSA_ILi8EEESH_EEENS5_IJSH_SC_EEEEEEEvNS4_8identityES11_S1B_vS1C_EENS_8epilogue10collective6detail29Sm90TmaWarpSpecializedAdapterINS1F_15DefaultEpilogueISJ_SK_SK_NS1E_6thread17LinearCombinationISJ_Li1EffLNS1J_9ScaleType4KindE0ELNS_15FloatRoundStyleE2ESJ_EENS1_15EpilogueDefaultEEEEEvvEEEEvNT_6ParamsE --------------------------
	.section	.nv.shared._ZN7cutlass13device_kernelINS_4gemm6kernel13GemmUniversalIN4cute5tupleIJiiiiEEENS1_10collective13CollectiveMmaINS1_37MainloopSm90TmaGmmaWarpSpecializedFP8ILi4ENS5_IJNS4_1CILi2EEESB_NSA_ILi1EEEEEENS1_35KernelTmaWarpSpecializedCooperativeEEENS5_IJNSA_ILi256EEENSA_ILi128EEESH_EEENS_12float_e5m2_tENS5_IJlSC_lEEESJ_SK_NS4_8TiledMMAINS4_8MMA_AtomIJNS4_4SM904GMMA31MMA_64x128x32_F32E5M2E5M2_SS_TNILNSO_7ScaleInE1ELSQ_1EEEEEENS4_6LayoutINS5_IJSB_SC_SC_EEENS5_IJSC_NSA_ILi0EEESV_EEEEENS5_IJNS4_10UnderscoreESY_SY_EEEEENS4_23SM90_TMA_LOAD_MULTICASTENS4_14ComposedLayoutINS4_7SwizzleILi3ELi4ELi3EEENS4_18smem_ptr_flag_bitsILi8EEENST_INS5_IJNSA_ILi8EEESH_EEENS5_IJSH_SC_EEEEEEEvNS4_8identityES11_S1B_vS1C_EENS_8epilogue10collective6detail29Sm90TmaWarpSpecializedAdapterINS1F_15DefaultEpilogueISJ_SK_SK_NS1E_6thread17LinearCombinationISJ_Li1EffLNS1J_9ScaleType4KindE0ELNS_15FloatRoundStyleE2ESJ_EENS1_15EpilogueDefaultEEEEEvvEEEEvNT_6ParamsE,"aw",@nobits
	.sectionflags	@""
	.align	16
	.zero		1024


//--------------------- .nv.shared.reserved.0     --------------------------
	.section	.nv.shared.reserved.0,"aw",@nobits
	.weak		__nv_reservedSMEM_offset_0_alias
	.size		__nv_reservedSMEM_offset_0_alias, 0, 0
	.other		__nv_reservedSMEM_offset_0_alias,@"STO_CUDA_RESERVED_SHARED STV_DEFAULT"
__nv_reservedSMEM_offset_0_alias:
	.zero		0


//--------------------- .nv.global                --------------------------
	.section	.nv.global,"aw",@nobits
.nv.global:
	.type		_ZN39_INTERNAL_cdd855cb_4_k_cu_2ccd3de8_51964cute1_E,@object
	.size		_ZN39_INTERNAL_cdd855cb_4_k_cu_2ccd3de8_51964cute1_E,(_ZN39_INTERNAL_cdd855cb_4_k_cu_2ccd3de8_51964cuda3std3__45__cpo6cbeginE - _ZN39_INTERNAL_cdd855cb_4_k_cu_2ccd3de8_51964cute1_E)
_ZN39_INTERNAL_cdd855cb_4_k_cu_2ccd3de8_51964cute1_E:
	.zero		1
	.type		_ZN39_INTERNAL_cdd855cb_4_k_cu_2ccd3de8_51964cuda3std3__45__cpo6cbeginE,@object
	.size		_ZN39_INTERNAL_cdd855cb_4_k_cu_2ccd3de8_51964cuda3std3__45__cpo6cbeginE,(_ZN39_INTERNAL_cdd855cb_4_k_cu_2ccd3de8_51964cuda3std3__48in_placeE - _ZN39_INTERNAL_cdd855cb_4_k_cu_2ccd3de8_51964cuda3std3__45__cpo6cbeginE)
_ZN39_INTERNAL_cdd855cb_4_k_cu_2ccd3de8_51964cuda3std3__45__cpo6cbeginE:
	.zero		1
	.type		_ZN39_INTERNAL_cdd855cb_4_k_cu_2ccd3de8_51964cuda3std3__48in_placeE,@object
	.size		_ZN39_INTERNAL_cdd855cb_4_k_cu_2ccd3de8_51964cuda3std3__48in_placeE,(_ZN39_INTERNAL_cdd855cb_4_k_cu_2ccd3de8_51964cuda3std6ranges3__45__cpo9iter_moveE - _ZN39_INTERNAL_cdd855cb_4_k_cu_2ccd3de8_51964cuda3std3__48in_placeE)
_ZN39_INTERNAL_cdd855cb_4_k_cu_2ccd3de8_51964cuda3std3__48in_placeE:
	.zero		1
	.type		_ZN39_INTERNAL_cdd855cb_4_k_cu_2ccd3de8_51964cuda3std6ranges3__45__cpo9iter_moveE,@object
	.size		_ZN39_INTERNAL_cdd855cb_4_k_cu_2ccd3de8_51964cuda3std6ranges3__45__cpo9iter_moveE,(_ZN39_INTERNAL_cdd855cb_4_k_cu_2ccd3de8_51964cuda3std3__45__cpo5beginE - _ZN39_INTERNAL_cdd855cb_4_k_cu_2ccd3de8_51964cuda3std6ranges3__45__cpo9iter_moveE)
_ZN39_INTERNAL_cdd855cb_4_k_cu_2ccd3de8_51964cuda3std6ranges3__45__cpo9iter_moveE:
	.zero		1
	.type		_ZN39_INTERNAL_cdd855cb_4_k_cu_2ccd3de8_51964cuda3std3__45__cpo5beginE,@object
	.size		_ZN39_INTERNAL_cdd855cb_4_k_cu_2ccd3de8_51964cuda3std3__45__cpo5beginE,(_ZN39_INTERNAL_cdd855cb_4_k_cu_2ccd3de8_51964cuda3std3__441_GLOBAL__N__cdd855cb_4_k_cu_2ccd3de8_51966ignoreE - _ZN39_INTERNAL_cdd855cb_4_k_cu_2ccd3de8_51964cuda3std3__45__cpo5beginE)
_ZN39_INTERNAL_cdd855cb_4_k_cu_2ccd3de8_51964cuda3std3__45__cpo5beginE:
	.zero		1
	.type		_ZN39_INTERNAL_cdd855cb_4_k_cu_2ccd3de8_51964cuda3std3__441_GLOBAL__N__cdd855cb_4_k_cu_2ccd3de8_51966ignoreE,@object
	.size		_ZN39_INTERNAL_cdd855cb_4_k_cu_2ccd3de8_51964cuda3std3__441_GLOBAL__N__cdd855cb_4_k_cu_2ccd3de8_51966ignoreE,(_ZN39_INTERNAL_cdd855cb_4_k_cu_2ccd3de8_51964cute7productE - _ZN39_INTERNAL_cdd855cb_4_k_cu_2ccd3de8_51964cuda3std3__441_GLOBAL__N__cdd855cb_4_k_cu_2ccd3de8_51966ignoreE)
_ZN39_INTERNAL_cdd855cb_4_k_cu_2ccd3de8_51964cuda3std3__441_GLOBAL__N__cdd855cb_4_k_cu_2ccd3de8_51966ignoreE:
	.zero		1
	.type		_ZN39_INTERNAL_cdd855cb_4_k_cu_2ccd3de8_51964cute7productE,@object
	.size		_ZN39_INTERNAL_cdd855cb_4_k_cu_2ccd3de8_51964cute7productE,(_ZN39_INTERNAL_cdd855cb_4_k_cu_2ccd3de8_51964cuda3std3__45__cpo3endE - _ZN39_INTERNAL_cdd855cb_4_k_cu_2ccd3de8_51964cute7productE)
_ZN39_INTERNAL_cdd855cb_4_k_cu_2ccd3de8_51964cute7productE:
	.zero		1
	.type		_ZN39_INTERNAL_cdd855cb_4_k_cu_2ccd3de8_51964cuda3std3__45__cpo3endE,@object
	.size		_ZN39_INTERNAL_cdd855cb_4_k_cu_2ccd3de8_51964cuda3std3__45__cpo3endE,(_ZN39_INTERNAL_cdd855cb_4_k_cu_2ccd3de8_51964cuda3std3__419piecewise_constructE - _ZN39_INTERNAL_cdd855cb_4_k_cu_2ccd3de8_51964cuda3std3__45__cpo3endE)
_ZN39_INTERNAL_cdd855cb_4_k_cu_2ccd3de8_51964cuda3std3__45__cpo3endE:
	.zero		1
	.type		_ZN39_INTERNAL_cdd855cb_4_k_cu_2ccd3de8_51964cuda3std3__419piecewise_constructE,@object
	.size		_ZN39_INTERNAL_cdd855cb_4_k_cu_2ccd3de8_51964cuda3std3__419piecewise_constructE,(_ZN39_INTERNAL_cdd855cb_4_k_cu_2ccd3de8_51964cuda3std3__45__cpo4cendE - _ZN39_INTERNAL_cdd855cb_4_k_cu_2ccd3de8_51964cuda3std3__419piecewise_constructE)
_ZN39_INTERNAL_cdd855cb_4_k_cu_2ccd3de8_51964cuda3std3__419piecewise_constructE:
	.zero		1
	.type		_ZN39_INTERNAL_cdd855cb_4_k_cu_2ccd3de8_51964cuda3std3__45__cpo4cendE,@object
	.size		_ZN39_INTERNAL_cdd855cb_4_k_cu_2ccd3de8_51964cuda3std3__45__cpo4cendE,(_ZN39_INTERNAL_cdd855cb_4_k_cu_2ccd3de8_51964cuda3std6ranges3__45__cpo4swapE - _ZN39_INTERNAL_cdd855cb_4_k_cu_2ccd3de8_51964cuda3std3__45__cpo4cendE)
_ZN39_INTERNAL_cdd855cb_4_k_cu_2ccd3de8_51964cuda3std3__45__cpo4cendE:
	.zero		1
	.type		_ZN39_INTERNAL_cdd855cb_4_k_cu_2ccd3de8_51964cuda3std6ranges3__45__cpo4swapE,@object
	.size		_ZN39_INTERNAL_cdd855cb_4_k_cu_2ccd3de8_51964cuda3std6ranges3__45__cpo4swapE,(.L_7 - _ZN39_INTERNAL_cdd855cb_4_k_cu_2ccd3de8_51964cuda3std6ranges3__45__cpo4swapE)
_ZN39_INTERNAL_cdd855cb_4_k_cu_2ccd3de8_51964cuda3std6ranges3__45__cpo4swapE:
	.zero		1
.L_7:


//--------------------- .nv.constant0._ZN7cutlass13device_kernelINS_4gemm6kernel13GemmUniversalIN4cute5tupleIJiiiiEEENS1_10collective13CollectiveMmaINS1_37MainloopSm90TmaGmmaWarpSpecializedFP8ILi4ENS5_IJNS4_1CILi2EEESB_NSA_ILi1EEEEEENS1_35KernelTmaWarpSpecializedCooperativeEEENS5_IJNSA_ILi256EEENSA_ILi128EEESH_EEENS_12float_e5m2_tENS5_IJlSC_lEEESJ_SK_NS4_8TiledMMAINS4_8MMA_AtomIJNS4_4SM904GMMA31MMA_64x128x32_F32E5M2E5M2_SS_TNILNSO_7ScaleInE1ELSQ_1EEEEEENS4_6LayoutINS5_IJSB_SC_SC_EEENS5_IJSC_NSA_ILi0EEESV_EEEEENS5_IJNS4_10UnderscoreESY_SY_EEEEENS4_23SM90_TMA_LOAD_MULTICASTENS4_14ComposedLayoutINS4_7SwizzleILi3ELi4ELi3EEENS4_18smem_ptr_flag_bitsILi8EEENST_INS5_IJNSA_ILi8EEESH_EEENS5_IJSH_SC_EEEEEEEvNS4_8identityES11_S1B_vS1C_EENS_8epilogue10collective6detail29Sm90TmaWarpSpecializedAdapterINS1F_15DefaultEpilogueISJ_SK_SK_NS1E_6thread17LinearCombinationISJ_Li1EffLNS1J_9ScaleType4KindE0ELNS_15FloatRoundStyleE2ESJ_EENS1_15EpilogueDefaultEEEEEvvEEEEvNT_6ParamsE --------------------------
	.section	.nv.constant0._ZN7cutlass13device_kernelINS_4gemm6kernel13GemmUniversalIN4cute5tupleIJiiiiEEENS1_10collective13CollectiveMmaINS1_37MainloopSm90TmaGmmaWarpSpecializedFP8ILi4ENS5_IJNS4_1CILi2EEESB_NSA_ILi1EEEEEENS1_35KernelTmaWarpSpecializedCooperativeEEENS5_IJNSA_ILi256EEENSA_ILi128EEESH_EEENS_12float_e5m2_tENS5_IJlSC_lEEESJ_SK_NS4_8TiledMMAINS4_8MMA_AtomIJNS4_4SM904GMMA31MMA_64x128x32_F32E5M2E5M2_SS_TNILNSO_7ScaleInE1ELSQ_1EEEEEENS4_6LayoutINS5_IJSB_SC_SC_EEENS5_IJSC_NSA_ILi0EEESV_EEEEENS5_IJNS4_10UnderscoreESY_SY_EEEEENS4_23SM90_TMA_LOAD_MULTICASTENS4_14ComposedLayoutINS4_7SwizzleILi3ELi4ELi3EEENS4_18smem_ptr_flag_bitsILi8EEENST_INS5_IJNSA_ILi8EEESH_EEENS5_IJSH_SC_EEEEEEEvNS4_8identityES11_S1B_vS1C_EENS_8epilogue10collective6detail29Sm90TmaWarpSpecializedAdapterINS1F_15DefaultEpilogueISJ_SK_SK_NS1E_6thread17LinearCombinationISJ_Li1EffLNS1J_9ScaleType4KindE0ELNS_15FloatRoundStyleE2ESJ_EENS1_15EpilogueDefaultEEEEEvvEEEEvNT_6ParamsE,"a",@progbits
	.sectionflags	@""
	.align	4
.nv.constant0._ZN7cutlass13device_kernelINS_4gemm6kernel13GemmUniversalIN4cute5tupleIJiiiiEEENS1_10collective13CollectiveMmaINS1_37MainloopSm90TmaGmmaWarpSpecializedFP8ILi4ENS5_IJNS4_1CILi2EEESB_NSA_ILi1EEEEEENS1_35KernelTmaWarpSpecializedCooperativeEEENS5_IJNSA_ILi256EEENSA_ILi128EEESH_EEENS_12float_e5m2_tENS5_IJlSC_lEEESJ_SK_NS4_8TiledMMAINS4_8MMA_AtomIJNS4_4SM904GMMA31MMA_64x128x32_F32E5M2E5M2_SS_TNILNSO_7ScaleInE1ELSQ_1EEEEEENS4_6LayoutINS5_IJSB_SC_SC_EEENS5_IJSC_NSA_ILi0EEESV_EEEEENS5_IJNS4_10UnderscoreESY_SY_EEEEENS4_23SM90_TMA_LOAD_MULTICASTENS4_14ComposedLayoutINS4_7SwizzleILi3ELi4ELi3EEENS4_18smem_ptr_flag_bitsILi8EEENST_INS5_IJNSA_ILi8EEESH_EEENS5_IJSH_SC_EEEEEEEvNS4_8identityES11_S1B_vS1C_EENS_8epilogue10collective6detail29Sm90TmaWarpSpecializedAdapterINS1F_15DefaultEpilogueISJ_SK_SK_NS1E_6thread17LinearCombinationISJ_Li1EffLNS1J_9ScaleType4KindE0ELNS_15FloatRoundStyleE2ESJ_EENS1_15EpilogueDefaultEEEEEvvEEEEvNT_6ParamsE:
	.zero		1664


//--------------------- SYMBOLS --------------------------

	.type		.nv.reservedSmem.offset0,@object
	.size		.nv.reservedSmem.offset0,0x4
